// auto-generated by cutlass_sweep.gemm — config: {"arch": "sm_90", "cluster_m": 1, "cluster_n": 2, "dtype": "bf16", "stages": 0, "tile_k": 64, "tile_m": 128, "tile_n": 256}
#include "cutlass/cutlass.h"
#include "cutlass/gemm/collective/collective_builder.hpp"
#include "cutlass/gemm/device/gemm_universal_adapter.h"
#include "cutlass/gemm/kernel/gemm_universal.hpp"
#include "cutlass/epilogue/collective/collective_builder.hpp"

using ElemA = cutlass::bfloat16_t;
using ElemB = cutlass::bfloat16_t;
using ElemCD = cutlass::bfloat16_t;
using Acc  = float;
using TileShape    = cute::Shape<cute::_128, cute::_256, cute::_64>;
using ClusterShape = cute::Shape<cute::_1, cute::_2, cute::_1>;

using CollectiveEpilogue = typename cutlass::epilogue::collective::CollectiveBuilder<
    cutlass::arch::Sm90, cutlass::arch::OpClassTensorOp,
    TileShape, ClusterShape,
    cutlass::epilogue::collective::EpilogueTileAuto,
    Acc, Acc,
    ElemCD, cutlass::layout::RowMajor, 128 / cutlass::sizeof_bits<ElemCD>::value,
    ElemCD, cutlass::layout::RowMajor, 128 / cutlass::sizeof_bits<ElemCD>::value,
    cutlass::epilogue::collective::EpilogueScheduleAuto
  >::CollectiveOp;

using CollectiveMainloop = typename cutlass::gemm::collective::CollectiveBuilder<
    cutlass::arch::Sm90, cutlass::arch::OpClassTensorOp,
    ElemA, cutlass::layout::RowMajor, 128 / cutlass::sizeof_bits<ElemA>::value,
    ElemB, cutlass::layout::ColumnMajor, 128 / cutlass::sizeof_bits<ElemB>::value,
    Acc,
    TileShape, ClusterShape,
    cutlass::gemm::collective::StageCountAutoCarveout<static_cast<int>(sizeof(typename CollectiveEpilogue::SharedStorage))>,
    cutlass::gemm::collective::KernelScheduleAuto
  >::CollectiveOp;

using GemmKernel = cutlass::gemm::kernel::GemmUniversal<
    cute::Shape<int,int,int,int>,
    CollectiveMainloop,
    CollectiveEpilogue
>;
using Gemm = cutlass::gemm::device::GemmUniversalAdapter<GemmKernel>;

// Force the device kernel symbol into the cubin without needing a host main.
auto* _anchor = &cutlass::device_kernel<GemmKernel>;


// ===== COMPILED SASS (sm_90a) =====

	.target	sm_90a

	.elftype	@"ET_EXEC"


//--------------------- .note.nv.tkinfo           --------------------------
	.section	.note.nv.tkinfo,"",@"SHT_NOTE"
	.sectionflags	@"SHF_NOTE_NV_TKINFO"
	.tkinfo
        /*0018*/ 	.word	0x00000002
        /*0030*/ 	.string	""
        /*0030*/ 	.string	"ptxas"
        /*0030*/ 	.string	"Cuda compilation tools, release 13.0, V13.0.88"
        /*0030*/ 	.string	"Build cuda_13.0.r13.0/compiler.36424714_0"
        /*0030*/ 	.string	"-arch sm_90a -m 64 "



//--------------------- .note.nv.cuinfo           --------------------------
	.section	.note.nv.cuinfo,"",@"SHT_NOTE"
	.sectionflags	@"SHF_NOTE_NV_CUINFO"
        /*0018*/ 	.short	0x0002
        /*001a*/ 	.short	0x005a
        /*001c*/ 	.short	0x0082
	.zero		2


//--------------------- .nv.info                  --------------------------
	.section	.nv.info,"",@"SHT_CUDA_INFO"
	.align	4


	//----- nvinfo : EIATTR_REGCOUNT
	.align		4
        /*0000*/ 	.byte	0x04, 0x2f
        /*0002*/ 	.short	(.L_15 - .L_14)
	.align		4
.L_14:
        /*0004*/ 	.word	index@(_ZN7cutlass13device_kernelINS_4gemm6kernel13GemmUniversalIN4cute5tupleIJiiiiEEENS1_10collective13CollectiveMmaINS1_34MainloopSm90TmaGmmaWarpSpecializedILi4ENS5_IJNS4_1CILi1EEENSA_ILi2EEESB_EEENS1_35KernelTmaWarpSpecializedCooperativeEEENS5_IJNSA_ILi128EEENSA_ILi256EEENSA_ILi64EEEEEENS_10bfloat16_tENS5_IJlSB_lEEESK_SL_NS4_8TiledMMAINS4_8MMA_AtomIJNS4_4SM904GMMA28MMA_64x256x16_F32BF16BF16_SSILNSP_5MajorE0ELSR_0ELNSP_7ScaleInE1ELSS_1EEEEEENS4_6LayoutINS5_IJSC_SB_SB_EEENS5_IJSB_NSA_ILi0EEESX_EEEEENS5_IJNS4_10UnderscoreES10_S10_EEEEENS4_23SM90_TMA_LOAD_MULTICASTENS4_14ComposedLayoutINS4_7SwizzleILi3ELi4ELi3EEENS4_18smem_ptr_flag_bitsILi16EEENSV_INS5_IJNSA_ILi8EEESI_EEENS5_IJSI_SB_EEEEEEEvNS4_8identityENS4_13SM90_TMA_LOADES1D_vS1E_EENS_8epilogue10collective6detail29Sm90TmaWarpSpecializedAdapterINS1I_15DefaultEpilogueISK_SL_SL_NS1H_6thread17LinearCombinationISK_Li1EffLNS1M_9ScaleType4KindE0ELNS_15FloatRoundStyleE2ESK_EENS1_15EpilogueDefaultEEEEEvvEEEEvNT_6ParamsE)
        /*0008*/ 	.word	0x000000a8


	//----- nvinfo : EIATTR_FRAME_SIZE
	.align		4
.L_15:
        /*000c*/ 	.byte	0x04, 0x11
        /*000e*/ 	.short	(.L_17 - .L_16)
	.align		4
.L_16:
        /*0010*/ 	.word	index@(_ZN7cutlass13device_kernelINS_4gemm6kernel13GemmUniversalIN4cute5tupleIJiiiiEEENS1_10collective13CollectiveMmaINS1_34MainloopSm90TmaGmmaWarpSpecializedILi4ENS5_IJNS4_1CILi1EEENSA_ILi2EEESB_EEENS1_35KernelTmaWarpSpecializedCooperativeEEENS5_IJNSA_ILi128EEENSA_ILi256EEENSA_ILi64EEEEEENS_10bfloat16_tENS5_IJlSB_lEEESK_SL_NS4_8TiledMMAINS4_8MMA_AtomIJNS4_4SM904GMMA28MMA_64x256x16_F32BF16BF16_SSILNSP_5MajorE0ELSR_0ELNSP_7ScaleInE1ELSS_1EEEEEENS4_6LayoutINS5_IJSC_SB_SB_EEENS5_IJSB_NSA_ILi0EEESX_EEEEENS5_IJNS4_10UnderscoreES10_S10_EEEEENS4_23SM90_TMA_LOAD_MULTICASTENS4_14ComposedLayoutINS4_7SwizzleILi3ELi4ELi3EEENS4_18smem_ptr_flag_bitsILi16EEENSV_INS5_IJNSA_ILi8EEESI_EEENS5_IJSI_SB_EEEEEEEvNS4_8identityENS4_13SM90_TMA_LOADES1D_vS1E_EENS_8epilogue10collective6detail29Sm90TmaWarpSpecializedAdapterINS1I_15DefaultEpilogueISK_SL_SL_NS1H_6thread17LinearCombinationISK_Li1EffLNS1M_9ScaleType4KindE0ELNS_15FloatRoundStyleE2ESK_EENS1_15EpilogueDefaultEEEEEvvEEEEvNT_6ParamsE)
        /*0014*/ 	.word	0x00000000


	//----- nvinfo : EIATTR_MIN_STACK_SIZE
	.align		4
.L_17:
        /*0018*/ 	.byte	0x04, 0x12
        /*001a*/ 	.short	(.L_19 - .L_18)
	.align		4
.L_18:
        /*001c*/ 	.word	index@(_ZN7cutlass13device_kernelINS_4gemm6kernel13GemmUniversalIN4cute5tupleIJiiiiEEENS1_10collective13CollectiveMmaINS1_34MainloopSm90TmaGmmaWarpSpecializedILi4ENS5_IJNS4_1CILi1EEENSA_ILi2EEESB_EEENS1_35KernelTmaWarpSpecializedCooperativeEEENS5_IJNSA_ILi128EEENSA_ILi256EEENSA_ILi64EEEEEENS_10bfloat16_tENS5_IJlSB_lEEESK_SL_NS4_8TiledMMAINS4_8MMA_AtomIJNS4_4SM904GMMA28MMA_64x256x16_F32BF16BF16_SSILNSP_5MajorE0ELSR_0ELNSP_7ScaleInE1ELSS_1EEEEEENS4_6LayoutINS5_IJSC_SB_SB_EEENS5_IJSB_NSA_ILi0EEESX_EEEEENS5_IJNS4_10UnderscoreES10_S10_EEEEENS4_23SM90_TMA_LOAD_MULTICASTENS4_14ComposedLayoutINS4_7SwizzleILi3ELi4ELi3EEENS4_18smem_ptr_flag_bitsILi16EEENSV_INS5_IJNSA_ILi8EEESI_EEENS5_IJSI_SB_EEEEEEEvNS4_8identityENS4_13SM90_TMA_LOADES1D_vS1E_EENS_8epilogue10collective6detail29Sm90TmaWarpSpecializedAdapterINS1I_15DefaultEpilogueISK_SL_SL_NS1H_6thread17LinearCombinationISK_Li1EffLNS1M_9ScaleType4KindE0ELNS_15FloatRoundStyleE2ESK_EENS1_15EpilogueDefaultEEEEEvvEEEEvNT_6ParamsE)
        /*0020*/ 	.word	0x00000000
.L_19:


//--------------------- .nv.compat                --------------------------
	.section	.nv.compat,"",@"SHT_CUDA_COMPAT_INFO"
	.align	4
        /*0000*/ 	.byte	0x02, 0x09, 0x01, 0x00, 0x02, 0x02, 0x04, 0x00, 0x02, 0x05, 0x05, 0x00, 0x03, 0x07, 0x01, 0x01
        /*0010*/ 	.byte	0x02, 0x03, 0x01, 0x00, 0x02, 0x06, 0x01, 0x00, 0x04, 0x0b, 0x08, 0x00, 0x00, 0x00, 0x00, 0x00
        /*0020*/ 	.byte	0x00, 0x00, 0x00, 0x00


//--------------------- .nv.info._ZN7cutlass13device_kernelINS_4gemm6kernel13GemmUniversalIN4cute5tupleIJiiiiEEENS1_10collective13CollectiveMmaINS1_34MainloopSm90TmaGmmaWarpSpecializedILi4ENS5_IJNS4_1CILi1EEENSA_ILi2EEESB_EEENS1_35KernelTmaWarpSpecializedCooperativeEEENS5_IJNSA_ILi128EEENSA_ILi256EEENSA_ILi64EEEEEENS_10bfloat16_tENS5_IJlSB_lEEESK_SL_NS4_8TiledMMAINS4_8MMA_AtomIJNS4_4SM904GMMA28MMA_64x256x16_F32BF16BF16_SSILNSP_5MajorE0ELSR_0ELNSP_7ScaleInE1ELSS_1EEEEEENS4_6LayoutINS5_IJSC_SB_SB_EEENS5_IJSB_NSA_ILi0EEESX_EEEEENS5_IJNS4_10UnderscoreES10_S10_EEEEENS4_23SM90_TMA_LOAD_MULTICASTENS4_14ComposedLayoutINS4_7SwizzleILi3ELi4ELi3EEENS4_18smem_ptr_flag_bitsILi16EEENSV_INS5_IJNSA_ILi8EEESI_EEENS5_IJSI_SB_EEEEEEEvNS4_8identityENS4_13SM90_TMA_LOADES1D_vS1E_EENS_8epilogue10collective6detail29Sm90TmaWarpSpecializedAdapterINS1I_15DefaultEpilogueISK_SL_SL_NS1H_6thread17LinearCombinationISK_Li1EffLNS1M_9ScaleType4KindE0ELNS_15FloatRoundStyleE2ESK_EENS1_15EpilogueDefaultEEEEEvvEEEEvNT_6ParamsE --------------------------
	.section	.nv.info._ZN7cutlass13device_kernelINS_4gemm6kernel13GemmUniversalIN4cute5tupleIJiiiiEEENS1_10collective13CollectiveMmaINS1_34MainloopSm90TmaGmmaWarpSpecializedILi4ENS5_IJNS4_1CILi1EEENSA_ILi2EEESB_EEENS1_35KernelTmaWarpSpecializedCooperativeEEENS5_IJNSA_ILi128EEENSA_ILi256EEENSA_ILi64EEEEEENS_10bfloat16_tENS5_IJlSB_lEEESK_SL_NS4_8TiledMMAINS4_8MMA_AtomIJNS4_4SM904GMMA28MMA_64x256x16_F32BF16BF16_SSILNSP_5MajorE0ELSR_0ELNSP_7ScaleInE1ELSS_1EEEEEENS4_6LayoutINS5_IJSC_SB_SB_EEENS5_IJSB_NSA_ILi0EEESX_EEEEENS5_IJNS4_10UnderscoreES10_S10_EEEEENS4_23SM90_TMA_LOAD_MULTICASTENS4_14ComposedLayoutINS4_7SwizzleILi3ELi4ELi3EEENS4_18smem_ptr_flag_bitsILi16EEENSV_INS5_IJNSA_ILi8EEESI_EEENS5_IJSI_SB_EEEEEEEvNS4_8identityENS4_13SM90_TMA_LOADES1D_vS1E_EENS_8epilogue10collective6detail29Sm90TmaWarpSpecializedAdapterINS1I_15DefaultEpilogueISK_SL_SL_NS1H_6thread17LinearCombinationISK_Li1EffLNS1M_9ScaleType4KindE0ELNS_15FloatRoundStyleE2ESK_EENS1_15EpilogueDefaultEEEEEvvEEEEvNT_6ParamsE,"",@"SHT_CUDA_INFO"
	.sectionflags	@""
	.align	4


	//----- nvinfo : EIATTR_CUDA_API_VERSION
	.align		4
        /*0000*/ 	.byte	0x04, 0x37
        /*0002*/ 	.short	(.L_21 - .L_20)
.L_20:
        /*0004*/ 	.word	0x00000082


	//----- nvinfo : EIATTR_KPARAM_INFO
	.align		4
.L_21:
        /*0008*/ 	.byte	0x04, 0x17
        /*000a*/ 	.short	(.L_23 - .L_22)
.L_22:
        /*000c*/ 	.word	0x00000000
        /*0010*/ 	.short	0x0000
        /*0012*/ 	.short	0x0070
        /*0014*/ 	.byte	0x00, 0xf0, 0x01, 0x10


	//----- nvinfo : EIATTR_SPARSE_MMA_MASK
	.align		4
.L_23:
        /*0018*/ 	.byte	0x03, 0x50
        /*001a*/ 	.short	0x0000


	//----- nvinfo : EIATTR_MAXREG_COUNT
	.align		4
        /*001c*/ 	.byte	0x03, 0x1b
        /*001e*/ 	.short	0x00a8


	//----- nvinfo : EIATTR_NUM_BARRIERS
	.align		4
        /*0020*/ 	.byte	0x02, 0x4c
        /*0022*/ 	.byte	0x01
	.zero		1


	//----- nvinfo : EIATTR_EXTERNS
	.align		4
        /*0024*/ 	.byte	0x04, 0x0f
        /*0026*/ 	.short	(.L_25 - .L_24)


	//   ....[0]....
	.align		4
.L_24:
        /*0028*/ 	.word	index@(__assertfail)


	//----- nvinfo : EIATTR_MERCURY_ISA_VERSION
	.align		4
.L_25:
        /*002c*/ 	.byte	0x03, 0x5f
        /*002e*/ 	.short	0x0101


	//----- nvinfo : EIATTR_INT_WARP_WIDE_INSTR_OFFSETS
	.align		4
        /*0030*/ 	.byte	0x04, 0x31
        /*0032*/ 	.short	(.L_27 - .L_26)


	//   ....[0]....
.L_26:
        /*0034*/ 	.word	0x00000420


	//   ....[1]....
        /*0038*/ 	.word	0x00000440


	//   ....[2]....
        /*003c*/ 	.word	0x00000610


	//   ....[3]....
        /*0040*/ 	.word	0x00001cc0


	//----- nvinfo : EIATTR_COOP_GROUP_MASK_REGIDS
	.align		4
.L_27:
        /*0044*/ 	.byte	0x04, 0x29
        /*0046*/ 	.short	(.L_29 - .L_28)


	//   ....[0]....
.L_28:
        /*0048*/ 	.word	0xffffffff


	//   ....[1]....
        /*004c*/ 	.word	0xffffffff


	//   ....[2]....
        /*0050*/ 	.word	0xffffffff


	//   ....[3]....
        /*0054*/ 	.word	0xffffffff


	//   ....[4]....
        /*0058*/ 	.word	0xffffffff


	//   ....[5]....
        /*005c*/ 	.word	0xffffffff


	//----- nvinfo : EIATTR_COOP_GROUP_INSTR_OFFSETS
	.align		4
.L_29:
        /*0060*/ 	.byte	0x04, 0x28
        /*0062*/ 	.short	(.L_31 - .L_30)


	//   ....[0]....
.L_30:
        /*0064*/ 	.word	0x00000060


	//   ....[1]....
        /*0068*/ 	.word	0x00000070


	//   ....[2]....
        /*006c*/ 	.word	0x00000130


	//   ....[3]....
        /*0070*/ 	.word	0x000002d0


	//   ....[4]....
        /*0074*/ 	.word	0x00000780


	//   ....[5]....
        /*0078*/ 	.word	0x000011d0


	//----- nvinfo : EIATTR_REG_RECONFIG
	.align		4
.L_31:
        /*007c*/ 	.byte	0x01, 0x54
	.zero		2


	//----- nvinfo : EIATTR_SYSCALL_OFFSETS
	.align		4
        /*0080*/ 	.byte	0x04, 0x46
        /*0082*/ 	.short	(.L_33 - .L_32)


	//   ....[0]....
.L_32:
        /*0084*/ 	.word	0x00001390


	//----- nvinfo : EIATTR_MBARRIER_INSTR_OFFSETS
	.align		4
.L_33:
        /*0088*/ 	.byte	0x04, 0x39
        /*008a*/ 	.short	(.L_35 - .L_34)


	//   ....[0]....
.L_34:
        /*008c*/ 	.word	0x00000230
        /*0090*/ 	.word	0x000000ff
        /*0094*/ 	.word	0x00000000
        /*0098*/ 	.short	0x0100
        /*009a*/ 	.byte	0x08
	.zero		1


	//   ....[1]....
        /*009c*/ 	.word	0x00000240
        /*00a0*/ 	.word	0x000000ff
        /*00a4*/ 	.word	0x00000020
        /*00a8*/ 	.short	0x0100
        /*00aa*/ 	.byte	0x08
	.zero		1


	//   ....[2]....
        /*00ac*/ 	.word	0x00000250
        /*00b0*/ 	.word	0x000000ff
        /*00b4*/ 	.word	0x00000008
        /*00b8*/ 	.short	0x0100
        /*00ba*/ 	.byte	0x08
	.zero		1


	//   ....[3]....
        /*00bc*/ 	.word	0x00000260
        /*00c0*/ 	.word	0x000000ff
        /*00c4*/ 	.word	0x00000028
        /*00c8*/ 	.short	0x0100
        /*00ca*/ 	.byte	0x08
	.zero		1


	//   ....[4]....
        /*00cc*/ 	.word	0x00000270
        /*00d0*/ 	.word	0x000000ff
        /*00d4*/ 	.word	0x00000010
        /*00d8*/ 	.short	0x0100
        /*00da*/ 	.byte	0x08
	.zero		1


	//   ....[5]....
        /*00dc*/ 	.word	0x00000280
        /*00e0*/ 	.word	0x000000ff
        /*00e4*/ 	.word	0x00000030
        /*00e8*/ 	.short	0x0100
        /*00ea*/ 	.byte	0x08
	.zero		1


	//   ....[6]....
        /*00ec*/ 	.word	0x00000290
        /*00f0*/ 	.word	0x000000ff
        /*00f4*/ 	.word	0x00000018
        /*00f8*/ 	.short	0x0100
        /*00fa*/ 	.byte	0x08
	.zero		1


	//   ....[7]....
        /*00fc*/ 	.word	0x000002a0
        /*0100*/ 	.word	0x000000ff
        /*0104*/ 	.word	0x00000038
        /*0108*/ 	.short	0x0100
        /*010a*/ 	.byte	0x08
	.zero		1


	//   ....[8]....
        /*010c*/ 	.word	0x00000690
        /*0110*/ 	.word	0x000000ff
        /*0114*/ 	.word	0x00000050
        /*0118*/ 	.short	0x0100
        /*011a*/ 	.byte	0x06
	.zero		1


	//   ....[9]....
        /*011c*/ 	.word	0x00000720
        /*0120*/ 	.word	0x000000ff
        /*0124*/ 	.word	0x00000058
        /*0128*/ 	.short	0x0100
        /*012a*/ 	.byte	0x06
	.zero		1


	//   ....[10]....
        /*012c*/ 	.word	0x00001450
        /*0130*/ 	.word	0x00000003
        /*0134*/ 	.word	0x00000000
        /*0138*/ 	.short	0x010a
        /*013a*/ 	.byte	0x3f
	.zero		1


	//   ....[11]....
        /*013c*/ 	.word	0x00001490
        /*0140*/ 	.word	0x00000003
        /*0144*/ 	.word	0x00000000
        /*0148*/ 	.short	0x010a
        /*014a*/ 	.byte	0x3f
	.zero		1


	//   ....[12]....
        /*014c*/ 	.word	0x00001890
        /*0150*/ 	.word	0x00000005
        /*0154*/ 	.word	0x00000000
        /*0158*/ 	.short	0x010a
        /*015a*/ 	.byte	0x3f
	.zero		1


	//   ....[13]....
        /*015c*/ 	.word	0x000018d0
        /*0160*/ 	.word	0x00000005
        /*0164*/ 	.word	0x00000000
        /*0168*/ 	.short	0x010a
        /*016a*/ 	.byte	0x3f
	.zero		1


	//   ....[14]....
        /*016c*/ 	.word	0x00001b60
        /*0170*/ 	.word	0x00000005
        /*0174*/ 	.word	0x00000000
        /*0178*/ 	.short	0x0101
        /*017a*/ 	.byte	0x3f
	.zero		1


	//   ....[15]....
        /*017c*/ 	.word	0x00001d40
        /*0180*/ 	.word	0x00000003
        /*0184*/ 	.word	0x00000000
        /*0188*/ 	.short	0x0101
        /*018a*/ 	.byte	0x3f
	.zero		1


	//   ....[16]....
        /*018c*/ 	.word	0x0000ab30
        /*0190*/ 	.word	0x00000016
        /*0194*/ 	.word	0x00000020
        /*0198*/ 	.short	0x010a
        /*019a*/ 	.byte	0x3f
	.zero		1


	//   ....[17]....
        /*019c*/ 	.word	0x0000af00
        /*01a0*/ 	.word	0x00000005
        /*01a4*/ 	.word	0x00000058
        /*01a8*/ 	.short	0x0101
        /*01aa*/ 	.byte	0x3f
	.zero		1


	//   ....[18]....
        /*01ac*/ 	.word	0x0000b610
        /*01b0*/ 	.word	0x00000007
        /*01b4*/ 	.word	0x00000000
        /*01b8*/ 	.short	0x010a
        /*01ba*/ 	.byte	0x3f
	.zero		1


	//   ....[19]....
        /*01bc*/ 	.word	0x0000b690
        /*01c0*/ 	.word	0x00000008
        /*01c4*/ 	.word	0x00000000
        /*01c8*/ 	.short	0x010a
        /*01ca*/ 	.byte	0x3f
	.zero		1


	//   ....[20]....
        /*01cc*/ 	.word	0x0000b720
        /*01d0*/ 	.word	0x0000000b
        /*01d4*/ 	.word	0x00000000
        /*01d8*/ 	.short	0x010a
        /*01da*/ 	.byte	0x3f
	.zero		1


	//   ....[21]....
        /*01dc*/ 	.word	0x0000b7b0
        /*01e0*/ 	.word	0x00000003
        /*01e4*/ 	.word	0x00000000
        /*01e8*/ 	.short	0x010a
        /*01ea*/ 	.byte	0x3f
	.zero		1


	//   ....[22]....
        /*01ec*/ 	.word	0x0000b810
        /*01f0*/ 	.word	0x00000003
        /*01f4*/ 	.word	0x00000000
        /*01f8*/ 	.short	0x010a
        /*01fa*/ 	.byte	0x3f
	.zero		1


	//   ....[23]....
        /*01fc*/ 	.word	0x0000b860
        /*0200*/ 	.word	0x00000005
        /*0204*/ 	.word	0x00000000
        /*0208*/ 	.short	0x010a
        /*020a*/ 	.byte	0x3f
	.zero		1


	//   ....[24]....
        /*020c*/ 	.word	0x0000b930
        /*0210*/ 	.word	0x00000016
        /*0214*/ 	.word	0x00000020
        /*0218*/ 	.short	0x010a
        /*021a*/ 	.byte	0x3f
	.zero		1


	//   ....[25]....
        /*021c*/ 	.word	0x0000ba00
        /*0220*/ 	.word	0x00000007
        /*0224*/ 	.word	0x00000000
        /*0228*/ 	.short	0x010a
        /*022a*/ 	.byte	0x3f
	.zero		1


	//   ....[26]....
        /*022c*/ 	.word	0x0000ba50
        /*0230*/ 	.word	0x00000008
        /*0234*/ 	.word	0x00000000
        /*0238*/ 	.short	0x010a
        /*023a*/ 	.byte	0x3f
	.zero		1


	//   ....[27]....
        /*023c*/ 	.word	0x0000baa0
        /*0240*/ 	.word	0x0000000b
        /*0244*/ 	.word	0x00000000
        /*0248*/ 	.short	0x010a
        /*024a*/ 	.byte	0x3f
	.zero		1


	//----- nvinfo : EIATTR_NUM_MBARRIERS
	.align		4
.L_35:
        /*024c*/ 	.byte	0x03, 0x38
        /*024e*/ 	.short	0x000a


	//----- nvinfo : EIATTR_EXIT_INSTR_OFFSETS
	.align		4
        /*0250*/ 	.byte	0x04, 0x1c
        /*0252*/ 	.short	(.L_37 - .L_36)


	//   ....[0]....
.L_36:
        /*0254*/ 	.word	0x000008e0


	//   ....[1]....
        /*0258*/ 	.word	0x00001100


	//   ....[2]....
        /*025c*/ 	.word	0x0000a250


	//   ....[3]....
        /*0260*/ 	.word	0x0000a7b0


	//   ....[4]....
        /*0264*/ 	.word	0x0000b800


	//----- nvinfo : EIATTR_MAX_THREADS
	.align		4
.L_37:
        /*0268*/ 	.byte	0x04, 0x05
        /*026a*/ 	.short	(.L_39 - .L_38)
.L_38:
        /*026c*/ 	.word	0x00000180
        /*0270*/ 	.word	0x00000001
        /*0274*/ 	.word	0x00000001


	//----- nvinfo : EIATTR_CRS_STACK_SIZE
	.align		4
.L_39:
        /*0278*/ 	.byte	0x04, 0x1e
        /*027a*/ 	.short	(.L_41 - .L_40)
.L_40:
        /*027c*/ 	.word	0x00000000


	//----- nvinfo : EIATTR_CBANK_PARAM_SIZE
	.align		4
.L_41:
        /*0280*/ 	.byte	0x03, 0x19
        /*0282*/ 	.short	0x0470


	//----- nvinfo : EIATTR_PARAM_CBANK
	.align		4
        /*0284*/ 	.byte	0x04, 0x0a
        /*0286*/ 	.short	(.L_43 - .L_42)
	.align		4
.L_42:
        /*0288*/ 	.word	index@(.nv.constant0._ZN7cutlass13device_kernelINS_4gemm6kernel13GemmUniversalIN4cute5tupleIJiiiiEEENS1_10collective13CollectiveMmaINS1_34MainloopSm90TmaGmmaWarpSpecializedILi4ENS5_IJNS4_1CILi1EEENSA_ILi2EEESB_EEENS1_35KernelTmaWarpSpecializedCooperativeEEENS5_IJNSA_ILi128EEENSA_ILi256EEENSA_ILi64EEEEEENS_10bfloat16_tENS5_IJlSB_lEEESK_SL_NS4_8TiledMMAINS4_8MMA_AtomIJNS4_4SM904GMMA28MMA_64x256x16_F32BF16BF16_SSILNSP_5MajorE0ELSR_0ELNSP_7ScaleInE1ELSS_1EEEEEENS4_6LayoutINS5_IJSC_SB_SB_EEENS5_IJSB_NSA_ILi0EEESX_EEEEENS5_IJNS4_10UnderscoreES10_S10_EEEEENS4_23SM90_TMA_LOAD_MULTICASTENS4_14ComposedLayoutINS4_7SwizzleILi3ELi4ELi3EEENS4_18smem_ptr_flag_bitsILi16EEENSV_INS5_IJNSA_ILi8EEESI_EEENS5_IJSI_SB_EEEEEEEvNS4_8identityENS4_13SM90_TMA_LOADES1D_vS1E_EENS_8epilogue10collective6detail29Sm90TmaWarpSpecializedAdapterINS1I_15DefaultEpilogueISK_SL_SL_NS1H_6thread17LinearCombinationISK_Li1EffLNS1M_9ScaleType4KindE0ELNS_15FloatRoundStyleE2ESK_EENS1_15EpilogueDefaultEEEEEvvEEEEvNT_6ParamsE)
        /*028c*/ 	.short	0x0210
        /*028e*/ 	.short	0x0470


	//----- nvinfo : EIATTR_SW_WAR
	.align		4
.L_43:
        /*0290*/ 	.byte	0x04, 0x36
        /*0292*/ 	.short	(.L_45 - .L_44)
.L_44:
        /*0294*/ 	.word	0x00000008
.L_45:


//--------------------- .nv.callgraph             --------------------------
	.section	.nv.callgraph,"",@"SHT_CUDA_CALLGRAPH"
	.align	4
	.sectionentsize	8
	.align		4
        /*0000*/ 	.word	0x00000000
	.align		4
        /*0004*/ 	.word	0xffffffff
	.align		4
        /*0008*/ 	.word	index@(_ZN7cutlass13device_kernelINS_4gemm6kernel13GemmUniversalIN4cute5tupleIJiiiiEEENS1_10collective13CollectiveMmaINS1_34MainloopSm90TmaGmmaWarpSpecializedILi4ENS5_IJNS4_1CILi1EEENSA_ILi2EEESB_EEENS1_35KernelTmaWarpSpecializedCooperativeEEENS5_IJNSA_ILi128EEENSA_ILi256EEENSA_ILi64EEEEEENS_10bfloat16_tENS5_IJlSB_lEEESK_SL_NS4_8TiledMMAINS4_8MMA_AtomIJNS4_4SM904GMMA28MMA_64x256x16_F32BF16BF16_SSILNSP_5MajorE0ELSR_0ELNSP_7ScaleInE1ELSS_1EEEEEENS4_6LayoutINS5_IJSC_SB_SB_EEENS5_IJSB_NSA_ILi0EEESX_EEEEENS5_IJNS4_10UnderscoreES10_S10_EEEEENS4_23SM90_TMA_LOAD_MULTICASTENS4_14ComposedLayoutINS4_7SwizzleILi3ELi4ELi3EEENS4_18smem_ptr_flag_bitsILi16EEENSV_INS5_IJNSA_ILi8EEESI_EEENS5_IJSI_SB_EEEEEEEvNS4_8identityENS4_13SM90_TMA_LOADES1D_vS1E_EENS_8epilogue10collective6detail29Sm90TmaWarpSpecializedAdapterINS1I_15DefaultEpilogueISK_SL_SL_NS1H_6thread17LinearCombinationISK_Li1EffLNS1M_9ScaleType4KindE0ELNS_15FloatRoundStyleE2ESK_EENS1_15EpilogueDefaultEEEEEvvEEEEvNT_6ParamsE)
	.align		4
        /*000c*/ 	.word	index@(__assertfail)
	.align		4
        /*0010*/ 	.word	0x00000000
	.align		4
        /*0014*/ 	.word	0xfffffffe
	.align		4
        /*0018*/ 	.word	0x00000000
	.align		4
        /*001c*/ 	.word	0xfffffffd
	.align		4
        /*0020*/ 	.word	0x00000000
	.align		4
        /*0024*/ 	.word	0xfffffffc


//--------------------- .nv.constant4             --------------------------
	.section	.nv.constant4,"a",@progbits
	.align	8
	.align		8
.nv.constant4:
        /*0000*/ 	.dword	__assertfail
	.align		8
        /*0008*/ 	.dword	__unnamed_1
	.align		8
        /*0010*/ 	.dword	_ZN39_INTERNAL_d503d4e0_4_k_cu_b34bb930_25344cuda3std3__45__cpo5beginE
	.align		8
        /*0018*/ 	.dword	_ZN39_INTERNAL_d503d4e0_4_k_cu_b34bb930_25344cuda3std3__45__cpo3endE
	.align		8
        /*0020*/ 	.dword	_ZN39_INTERNAL_d503d4e0_4_k_cu_b34bb930_25344cuda3std3__45__cpo6cbeginE
	.align		8
        /*0028*/ 	.dword	_ZN39_INTERNAL_d503d4e0_4_k_cu_b34bb930_25344cuda3std3__45__cpo4cendE
	.align		8
        /*0030*/ 	.dword	_ZN39_INTERNAL_d503d4e0_4_k_cu_b34bb930_25344cuda3std3__441_GLOBAL__N__d503d4e0_4_k_cu_b34bb930_25346ignoreE
	.align		8
        /*0038*/ 	.dword	_ZN39_INTERNAL_d503d4e0_4_k_cu_b34bb930_25344cuda3std3__419piecewise_constructE
	.align		8
        /*0040*/ 	.dword	_ZN39_INTERNAL_d503d4e0_4_k_cu_b34bb930_25344cuda3std3__48in_placeE
	.align		8
        /*0048*/ 	.dword	_ZN39_INTERNAL_d503d4e0_4_k_cu_b34bb930_25344cuda3std6ranges3__45__cpo4swapE
	.align		8
        /*0050*/ 	.dword	_ZN39_INTERNAL_d503d4e0_4_k_cu_b34bb930_25344cuda3std6ranges3__45__cpo9iter_moveE
	.align		8
        /*0058*/ 	.dword	_ZN39_INTERNAL_d503d4e0_4_k_cu_b34bb930_25344cute7productE
	.align		8
        /*0060*/ 	.dword	_ZN39_INTERNAL_d503d4e0_4_k_cu_b34bb930_25344cute1_E
	.align		8
        /*0068*/ 	.dword	$str$22
	.align		8
        /*0070*/ 	.dword	$str$23


//--------------------- .text._ZN7cutlass13device_kernelINS_4gemm6kernel13GemmUniversalIN4cute5tupleIJiiiiEEENS1_10collective13CollectiveMmaINS1_34MainloopSm90TmaGmmaWarpSpecializedILi4ENS5_IJNS4_1CILi1EEENSA_ILi2EEESB_EEENS1_35KernelTmaWarpSpecializedCooperativeEEENS5_IJNSA_ILi128EEENSA_ILi256EEENSA_ILi64EEEEEENS_10bfloat16_tENS5_IJlSB_lEEESK_SL_NS4_8TiledMMAINS4_8MMA_AtomIJNS4_4SM904GMMA28MMA_64x256x16_F32BF16BF16_SSILNSP_5MajorE0ELSR_0ELNSP_7ScaleInE1ELSS_1EEEEEENS4_6LayoutINS5_IJSC_SB_SB_EEENS5_IJSB_NSA_ILi0EEESX_EEEEENS5_IJNS4_10UnderscoreES10_S10_EEEEENS4_23SM90_TMA_LOAD_MULTICASTENS4_14ComposedLayoutINS4_7SwizzleILi3ELi4ELi3EEENS4_18smem_ptr_flag_bitsILi16EEENSV_INS5_IJNSA_ILi8EEESI_EEENS5_IJSI_SB_EEEEEEEvNS4_8identityENS4_13SM90_TMA_LOADES1D_vS1E_EENS_8epilogue10collective6detail29Sm90TmaWarpSpecializedAdapterINS1I_15DefaultEpilogueISK_SL_SL_NS1H_6thread17LinearCombinationISK_Li1EffLNS1M_9ScaleType4KindE0ELNS_15FloatRoundStyleE2ESK_EENS1_15EpilogueDefaultEEEEEvvEEEEvNT_6ParamsE --------------------------
	.section	.text._ZN7cutlass13device_kernelINS_4gemm6kernel13GemmUniversalIN4cute5tupleIJiiiiEEENS1_10collective13CollectiveMmaINS1_34MainloopSm90TmaGmmaWarpSpecializedILi4ENS5_IJNS4_1CILi1EEENSA_ILi2EEESB_EEENS1_35KernelTmaWarpSpecializedCooperativeEEENS5_IJNSA_ILi128EEENSA_ILi256EEENSA_ILi64EEEEEENS_10bfloat16_tENS5_IJlSB_lEEESK_SL_NS4_8TiledMMAINS4_8MMA_AtomIJNS4_4SM904GMMA28MMA_64x256x16_F32BF16BF16_SSILNSP_5MajorE0ELSR_0ELNSP_7ScaleInE1ELSS_1EEEEEENS4_6LayoutINS5_IJSC_SB_SB_EEENS5_IJSB_NSA_ILi0EEESX_EEEEENS5_IJNS4_10UnderscoreES10_S10_EEEEENS4_23SM90_TMA_LOAD_MULTICASTENS4_14ComposedLayoutINS4_7SwizzleILi3ELi4ELi3EEENS4_18smem_ptr_flag_bitsILi16EEENSV_INS5_IJNSA_ILi8EEESI_EEENS5_IJSI_SB_EEEEEEEvNS4_8identityENS4_13SM90_TMA_LOADES1D_vS1E_EENS_8epilogue10collective6detail29Sm90TmaWarpSpecializedAdapterINS1I_15DefaultEpilogueISK_SL_SL_NS1H_6thread17LinearCombinationISK_Li1EffLNS1M_9ScaleType4KindE0ELNS_15FloatRoundStyleE2ESK_EENS1_15EpilogueDefaultEEEEEvvEEEEvNT_6ParamsE,"ax",@progbits
	.align	128
.text._ZN7cutlass13device_kernelINS_4gemm6kernel13GemmUniversalIN4cute5tupleIJiiiiEEENS1_10collective13CollectiveMmaINS1_34MainloopSm90TmaGmmaWarpSpecializedILi4ENS5_IJNS4_1CILi1EEENSA_ILi2EEESB_EEENS1_35KernelTmaWarpSpecializedCooperativeEEENS5_IJNSA_ILi128EEENSA_ILi256EEENSA_ILi64EEEEEENS_10bfloat16_tENS5_IJlSB_lEEESK_SL_NS4_8TiledMMAINS4_8MMA_AtomIJNS4_4SM904GMMA28MMA_64x256x16_F32BF16BF16_SSILNSP_5MajorE0ELSR_0ELNSP_7ScaleInE1ELSS_1EEEEEENS4_6LayoutINS5_IJSC_SB_SB_EEENS5_IJSB_NSA_ILi0EEESX_EEEEENS5_IJNS4_10UnderscoreES10_S10_EEEEENS4_23SM90_TMA_LOAD_MULTICASTENS4_14ComposedLayoutINS4_7SwizzleILi3ELi4ELi3EEENS4_18smem_ptr_flag_bitsILi16EEENSV_INS5_IJNSA_ILi8EEESI_EEENS5_IJSI_SB_EEEEEEEvNS4_8identityENS4_13SM90_TMA_LOADES1D_vS1E_EENS_8epilogue10collective6detail29Sm90TmaWarpSpecializedAdapterINS1I_15DefaultEpilogueISK_SL_SL_NS1H_6thread17LinearCombinationISK_Li1EffLNS1M_9ScaleType4KindE0ELNS_15FloatRoundStyleE2ESK_EENS1_15EpilogueDefaultEEEEEvvEEEEvNT_6ParamsE:
        .type           _ZN7cutlass13device_kernelINS_4gemm6kernel13GemmUniversalIN4cute5tupleIJiiiiEEENS1_10collective13CollectiveMmaINS1_34MainloopSm90TmaGmmaWarpSpecializedILi4ENS5_IJNS4_1CILi1EEENSA_ILi2EEESB_EEENS1_35KernelTmaWarpSpecializedCooperativeEEENS5_IJNSA_ILi128EEENSA_ILi256EEENSA_ILi64EEEEEENS_10bfloat16_tENS5_IJlSB_lEEESK_SL_NS4_8TiledMMAINS4_8MMA_AtomIJNS4_4SM904GMMA28MMA_64x256x16_F32BF16BF16_SSILNSP_5MajorE0ELSR_0ELNSP_7ScaleInE1ELSS_1EEEEEENS4_6LayoutINS5_IJSC_SB_SB_EEENS5_IJSB_NSA_ILi0EEESX_EEEEENS5_IJNS4_10UnderscoreES10_S10_EEEEENS4_23SM90_TMA_LOAD_MULTICASTENS4_14ComposedLayoutINS4_7SwizzleILi3ELi4ELi3EEENS4_18smem_ptr_flag_bitsILi16EEENSV_INS5_IJNSA_ILi8EEESI_EEENS5_IJSI_SB_EEEEEEEvNS4_8identityENS4_13SM90_TMA_LOADES1D_vS1E_EENS_8epilogue10collective6detail29Sm90TmaWarpSpecializedAdapterINS1I_15DefaultEpilogueISK_SL_SL_NS1H_6thread17LinearCombinationISK_Li1EffLNS1M_9ScaleType4KindE0ELNS_15FloatRoundStyleE2ESK_EENS1_15EpilogueDefaultEEEEEvvEEEEvNT_6ParamsE,@function
        .size           _ZN7cutlass13device_kernelINS_4gemm6kernel13GemmUniversalIN4cute5tupleIJiiiiEEENS1_10collective13CollectiveMmaINS1_34MainloopSm90TmaGmmaWarpSpecializedILi4ENS5_IJNS4_1CILi1EEENSA_ILi2EEESB_EEENS1_35KernelTmaWarpSpecializedCooperativeEEENS5_IJNSA_ILi128EEENSA_ILi256EEENSA_ILi64EEEEEENS_10bfloat16_tENS5_IJlSB_lEEESK_SL_NS4_8TiledMMAINS4_8MMA_AtomIJNS4_4SM904GMMA28MMA_64x256x16_F32BF16BF16_SSILNSP_5MajorE0ELSR_0ELNSP_7ScaleInE1ELSS_1EEEEEENS4_6LayoutINS5_IJSC_SB_SB_EEENS5_IJSB_NSA_ILi0EEESX_EEEEENS5_IJNS4_10UnderscoreES10_S10_EEEEENS4_23SM90_TMA_LOAD_MULTICASTENS4_14ComposedLayoutINS4_7SwizzleILi3ELi4ELi3EEENS4_18smem_ptr_flag_bitsILi16EEENSV_INS5_IJNSA_ILi8EEESI_EEENS5_IJSI_SB_EEEEEEEvNS4_8identityENS4_13SM90_TMA_LOADES1D_vS1E_EENS_8epilogue10collective6detail29Sm90TmaWarpSpecializedAdapterINS1I_15DefaultEpilogueISK_SL_SL_NS1H_6thread17LinearCombinationISK_Li1EffLNS1M_9ScaleType4KindE0ELNS_15FloatRoundStyleE2ESK_EENS1_15EpilogueDefaultEEEEEvvEEEEvNT_6ParamsE,(.L_x_325 - _ZN7cutlass13device_kernelINS_4gemm6kernel13GemmUniversalIN4cute5tupleIJiiiiEEENS1_10collective13CollectiveMmaINS1_34MainloopSm90TmaGmmaWarpSpecializedILi4ENS5_IJNS4_1CILi1EEENSA_ILi2EEESB_EEENS1_35KernelTmaWarpSpecializedCooperativeEEENS5_IJNSA_ILi128EEENSA_ILi256EEENSA_ILi64EEEEEENS_10bfloat16_tENS5_IJlSB_lEEESK_SL_NS4_8TiledMMAINS4_8MMA_AtomIJNS4_4SM904GMMA28MMA_64x256x16_F32BF16BF16_SSILNSP_5MajorE0ELSR_0ELNSP_7ScaleInE1ELSS_1EEEEEENS4_6LayoutINS5_IJSC_SB_SB_EEENS5_IJSB_NSA_ILi0EEESX_EEEEENS5_IJNS4_10UnderscoreES10_S10_EEEEENS4_23SM90_TMA_LOAD_MULTICASTENS4_14ComposedLayoutINS4_7SwizzleILi3ELi4ELi3EEENS4_18smem_ptr_flag_bitsILi16EEENSV_INS5_IJNSA_ILi8EEESI_EEENS5_IJSI_SB_EEEEEEEvNS4_8identityENS4_13SM90_TMA_LOADES1D_vS1E_EENS_8epilogue10collective6detail29Sm90TmaWarpSpecializedAdapterINS1I_15DefaultEpilogueISK_SL_SL_NS1H_6thread17LinearCombinationISK_Li1EffLNS1M_9ScaleType4KindE0ELNS_15FloatRoundStyleE2ESK_EENS1_15EpilogueDefaultEEEEEvvEEEEvNT_6ParamsE)
        .other          _ZN7cutlass13device_kernelINS_4gemm6kernel13GemmUniversalIN4cute5tupleIJiiiiEEENS1_10collective13CollectiveMmaINS1_34MainloopSm90TmaGmmaWarpSpecializedILi4ENS5_IJNS4_1CILi1EEENSA_ILi2EEESB_EEENS1_35KernelTmaWarpSpecializedCooperativeEEENS5_IJNSA_ILi128EEENSA_ILi256EEENSA_ILi64EEEEEENS_10bfloat16_tENS5_IJlSB_lEEESK_SL_NS4_8TiledMMAINS4_8MMA_AtomIJNS4_4SM904GMMA28MMA_64x256x16_F32BF16BF16_SSILNSP_5MajorE0ELSR_0ELNSP_7ScaleInE1ELSS_1EEEEEENS4_6LayoutINS5_IJSC_SB_SB_EEENS5_IJSB_NSA_ILi0EEESX_EEEEENS5_IJNS4_10UnderscoreES10_S10_EEEEENS4_23SM90_TMA_LOAD_MULTICASTENS4_14ComposedLayoutINS4_7SwizzleILi3ELi4ELi3EEENS4_18smem_ptr_flag_bitsILi16EEENSV_INS5_IJNSA_ILi8EEESI_EEENS5_IJSI_SB_EEEEEEEvNS4_8identityENS4_13SM90_TMA_LOADES1D_vS1E_EENS_8epilogue10collective6detail29Sm90TmaWarpSpecializedAdapterINS1I_15DefaultEpilogueISK_SL_SL_NS1H_6thread17LinearCombinationISK_Li1EffLNS1M_9ScaleType4KindE0ELNS_15FloatRoundStyleE2ESK_EENS1_15EpilogueDefaultEEEEEvvEEEEvNT_6ParamsE,@"STO_CUDA_ENTRY STV_DEFAULT"
_ZN7cutlass13device_kernelINS_4gemm6kernel13GemmUniversalIN4cute5tupleIJiiiiEEENS1_10collective13CollectiveMmaINS1_34MainloopSm90TmaGmmaWarpSpecializedILi4ENS5_IJNS4_1CILi1EEENSA_ILi2EEESB_EEENS1_35KernelTmaWarpSpecializedCooperativeEEENS5_IJNSA_ILi128EEENSA_ILi256EEENSA_ILi64EEEEEENS_10bfloat16_tENS5_IJlSB_lEEESK_SL_NS4_8TiledMMAINS4_8MMA_AtomIJNS4_4SM904GMMA28MMA_64x256x16_F32BF16BF16_SSILNSP_5MajorE0ELSR_0ELNSP_7ScaleInE1ELSS_1EEEEEENS4_6LayoutINS5_IJSC_SB_SB_EEENS5_IJSB_NSA_ILi0EEESX_EEEEENS5_IJNS4_10UnderscoreES10_S10_EEEEENS4_23SM90_TMA_LOAD_MULTICASTENS4_14ComposedLayoutINS4_7SwizzleILi3ELi4ELi3EEENS4_18smem_ptr_flag_bitsILi16EEENSV_INS5_IJNSA_ILi8EEESI_EEENS5_IJSI_SB_EEEEEEEvNS4_8identityENS4_13SM90_TMA_LOADES1D_vS1E_EENS_8epilogue10collective6detail29Sm90TmaWarpSpecializedAdapterINS1I_15DefaultEpilogueISK_SL_SL_NS1H_6thread17LinearCombinationISK_Li1EffLNS1M_9ScaleType4KindE0ELNS_15FloatRoundStyleE2ESK_EENS1_15EpilogueDefaultEEEEEvvEEEEvNT_6ParamsE:
[----:B------:R-:W0:Y:S01]  /*0000*/  LDC R1, c[0x0][0x28] ;  /* 0x00000a00ff017b82 */ /* 0x000e220000000800 */
[----:B------:R-:W1:Y:S01]  /*0010*/  S2R R18, SR_TID.X ;  /* 0x0000000000127919 */ /* 0x000e620000002100 */
[----:B------:R-:W-:Y:S01]  /*0020*/  ELECT P0, URZ, PT ;  /* 0x00000000003f782f */ /* 0x000fe20003800000 */
[----:B------:R-:W-:Y:S01]  /*0030*/  BSSY B0, `(.L_x_0) ;  /* 0x000000f000007945 */ /* 0x000fe20003800000 */
[--C-:B-1----:R-:W-:Y:S02]  /*0040*/  SHF.R.U32.HI R0, RZ, 0x5, R18.reuse ;  /* 0x00000005ff007819 */ /* 0x102fe40000011612 */
[----:B------:R-:W-:-:S03]  /*0050*/  SHF.R.U32.HI R3, RZ, 0x7, R18 ;  /* 0x00000007ff037819 */ /* 0x000fc60000011612 */
[----:B------:R-:W1:Y:S04]  /*0060*/  SHFL.IDX PT, R2, R0, RZ, 0x1f ;  /* 0x00001fff00027589 */ /* 0x000e6800000e0000 */
[----:B------:R2:W3:Y:S01]  /*0070*/  SHFL.IDX PT, R5, R3, RZ, 0x1f ;  /* 0x00001fff03057589 */ /* 0x0004e200000e0000 */
[----:B-1----:R-:W-:-:S13]  /*0080*/  ISETP.NE.OR P0, PT, R2, RZ, !P0 ;  /* 0x000000ff0200720c */ /* 0x002fda0004705670 */
[----:B0-23--:R-:W-:Y:S05]  /*0090*/  @P0 BRA `(.L_x_1) ;  /* 0x0000000000200947 */ /* 0x00dfea0003800000 */
[----:B------:R-:W-:Y:S02]  /*00a0*/  ULDC.64 UR4, c[0x0][0x198] ;  /* 0x0000660000047ab9 */ /* 0x000fe40000000a00 */
[----:B------:R-:W-:Y:S02]  /*00b0*/  UIADD3 UR6, UP0, UR4, 0xf0, URZ ;  /* 0x000000f004067890 */ /* 0x000fe4000ff1e03f */
[----:B------:R-:W-:Y:S02]  /*00c0*/  UIADD3 UR4, UP1, UR4, 0x1f0, URZ ;  /* 0x000001f004047890 */ /* 0x000fe4000ff3e03f */
[----:B------:R-:W-:Y:S02]  /*00d0*/  UIADD3.X UR7, URZ, UR5, URZ, UP0, !UPT ;  /* 0x000000053f077290 */ /* 0x000fe400087fe43f */
[----:B------:R-:W-:-:S07]  /*00e0*/  UIADD3.X UR5, URZ, UR5, URZ, UP1, !UPT ;  /* 0x000000053f057290 */ /* 0x000fce0008ffe43f */
[----:B------:R0:W-:Y:S02]  /*00f0*/  UTMACCTL.PF [UR6] ;  /* 0x00000000060079b9 */ /* 0x0001e40008040000 */
[----:B------:R0:W-:Y:S02]  /*0100*/  UTMACCTL.PF [UR4] ;  /* 0x00000000040079b9 */ /* 0x0001e40008040000 */
[----:B0-----:R-:W-:Y:S01]  /*0110*/  NOP ;  /* 0x0000000000007918 */ /* 0x001fe20000000000 */
.L_x_1:
[----:B------:R-:W-:Y:S05]  /*0120*/  BSYNC B0 ;  /* 0x0000000000007941 */ /* 0x000fea0003800000 */
.L_x_0:
[----:B------:R-:W0:Y:S02]  /*0130*/  SHFL.IDX PT, R3, R0, RZ, 0x1f ;  /* 0x00001fff00037589 */ /* 0x000e2400000e0000 */
[----:B0-----:R-:W-:-:S13]  /*0140*/  ISETP.NE.AND P0, PT, R3, RZ, PT ;  /* 0x000000ff0300720c */ /* 0x001fda0003f05270 */
[----:B------:R-:W-:Y:S05]  /*0150*/  @P0 BRA `(.L_x_2) ;  /* 0x0000000000580947 */ /* 0x000fea0003800000 */
[----:B------:R-:W0:Y:S01]  /*0160*/  S2UR UR8, SR_CgaCtaId ;  /* 0x00000000000879c3 */ /* 0x000e220000008800 */
[----:B------:R-:W-:Y:S01]  /*0170*/  UMOV UR4, 0x400 ;  /* 0x0000040000047882 */ /* 0x000fe20000000000 */
[----:B------:R-:W-:Y:S01]  /*0180*/  UMOV UR5, 0x1 ;  /* 0x0000000100057882 */ /* 0x000fe20000000000 */
[----:B------:R-:W-:Y:S01]  /*0190*/  UMOV UR6, 0x4 ;  /* 0x0000000400067882 */ /* 0x000fe20000000000 */
[----:B------:R-:W-:Y:S01]  /*01a0*/  ELECT P0, URZ, PT ;  /* 0x00000000003f782f */ /* 0x000fe20003800000 */
[----:B------:R-:W-:-:S04]  /*01b0*/  UIADD3 UR6, -UR6, 0x100000, URZ ;  /* 0x0010000006067890 */ /* 0x000fc8000fffe13f */
[----:B------:R-:W-:Y:S02]  /*01c0*/  USHF.L.U32 UR7, UR6, 0xb, URZ ;  /* 0x0000000b06077899 */ /* 0x000fe4000800063f */
[----:B------:R-:W-:Y:S02]  /*01d0*/  USHF.L.U32 UR6, UR6, 0x1, URZ ;  /* 0x0000000106067899 */ /* 0x000fe4000800063f */
[----:B0-----:R-:W-:Y:S02]  /*01e0*/  ULEA UR8, UR8, UR4, 0x18 ;  /* 0x0000000408087291 */ /* 0x001fe4000f8ec03f */
[----:B------:R-:W-:-:S04]  /*01f0*/  UIADD3 UR4, -UR5, 0x100000, URZ ;  /* 0x0010000005047890 */ /* 0x000fc8000fffe13f */
[----:B------:R-:W-:Y:S02]  /*0200*/  USHF.L.U32 UR5, UR4, 0xb, URZ ;  /* 0x0000000b04057899 */ /* 0x000fe4000800063f */
[----:B------:R-:W-:Y:S01]  /*0210*/  USHF.L.U32 UR4, UR4, 0x1, URZ ;  /* 0x0000000104047899 */ /* 0x000fe2000800063f */
[----:B------:R-:W0:Y:S11]  /*0220*/  FENCE.VIEW.ASYNC.S ;  /* 0x00000000000073c6 */ /* 0x000e360000000000 */
[----:B0-----:R0:W1:Y:S01]  /*0230*/  SYNCS.EXCH.64 URZ, [UR8], UR4 ;  /* 0x00000004083f75b2 */ /* 0x0010620008000100 */
[----:B------:R0:W2:Y:S01]  /*0240*/  SYNCS.EXCH.64 URZ, [UR8+0x20], UR6 ;  /* 0x00002006083f75b2 */ /* 0x0000a20008000100 */
[----:B------:R0:W3:Y:S01]  /*0250*/  SYNCS.EXCH.64 URZ, [UR8+0x8], UR4 ;  /* 0x00000804083f75b2 */ /* 0x0000e20008000100 */
[----:B------:R0:W4:Y:S01]  /*0260*/  SYNCS.EXCH.64 URZ, [UR8+0x28], UR6 ;  /* 0x00002806083f75b2 */ /* 0x0001220008000100 */
[----:B------:R0:W0:Y:S01]  /*0270*/  SYNCS.EXCH.64 URZ, [UR8+0x10], UR4 ;  /* 0x00001004083f75b2 */ /* 0x0000220008000100 */
[----:B------:R0:W0:Y:S01]  /*0280*/  SYNCS.EXCH.64 URZ, [UR8+0x30], UR6 ;  /* 0x00003006083f75b2 */ /* 0x0000220008000100 */
[----:B------:R0:W0:Y:S01]  /*0290*/  SYNCS.EXCH.64 URZ, [UR8+0x18], UR4 ;  /* 0x00001804083f75b2 */ /* 0x0000220008000100 */
[----:B------:R0:W0:Y:S01]  /*02a0*/  SYNCS.EXCH.64 URZ, [UR8+0x38], UR6 ;  /* 0x00003806083f75b2 */ /* 0x0000220008000100 */
[----:B------:R-:W-:Y:S01]  /*02b0*/  NOP ;  /* 0x0000000000007918 */ /* 0x000fe20000000000 */
.L_x_2:
[----:B------:R-:W-:Y:S01]  /*02c0*/  SHF.R.S32.HI R7, RZ, 0x1f, R18 ;  /* 0x0000001fff077819 */ /* 0x000fe20000011412 */
[----:B------:R-:W5:Y:S01]  /*02d0*/  SHFL.IDX PT, R0, R0, RZ, 0x1f ;  /* 0x00001fff00007589 */ /* 0x000f6200000e0000 */
[----:B0-----:R-:W0:Y:S01]  /*02e0*/  S2UR UR8, SR_CTAID.X ;  /* 0x00000000000879c3 */ /* 0x001e220000002500 */
[----:B------:R-:W-:Y:S02]  /*02f0*/  ELECT P0, URZ, PT ;  /* 0x00000000003f782f */ /* 0x000fe40003800000 */
[----:B------:R-:W-:Y:S01]  /*0300*/  LEA.HI R7, R7, R18, RZ, 0x7 ;  /* 0x0000001207077211 */ /* 0x000fe200078f38ff */
[----:B------:R-:W1:Y:S01]  /*0310*/  S2R R4, SR_CTAID.Y ;  /* 0x0000000000047919 */ /* 0x000e620000002600 */
[----:B------:R-:W-:Y:S01]  /*0320*/  ULDC UR4, c[0x0][0x154] ;  /* 0x0000550000047ab9 */ /* 0x000fe20000000800 */
[----:B------:R-:W-:Y:S01]  /*0330*/  NOP ;  /* 0x0000000000007918 */ /* 0x000fe20000000000 */
[----:B------:R-:W-:Y:S01]  /*0340*/  LOP3.LUT R7, R7, 0xffffff80, RZ, 0xc0, !PT ;  /* 0xffffff8007077812 */ /* 0x000fe200078ec0ff */
[----:B------:R-:W-:Y:S01]  /*0350*/  NOP ;  /* 0x0000000000007918 */ /* 0x000fe20000000000 */
[----:B------:R-:W2:Y:S03]  /*0360*/  LDC R12, c[0x0][0x140] ;  /* 0x00005000ff0c7b82 */ /* 0x000ea60000000800 */
[----:B------:R-:W-:-:S05]  /*0370*/  IMAD.IADD R7, R18, 0x1, -R7 ;  /* 0x0000000112077824 */ /* 0x000fca00078e0a07 */
[----:B------:R-:W-:Y:S02]  /*0380*/  SHF.R.S32.HI R6, RZ, 0x1f, R7 ;  /* 0x0000001fff067819 */ /* 0x000fe40000011407 */
[----:B------:R-:W-:Y:S02]  /*0390*/  LOP3.LUT P2, RZ, R7, 0x7, RZ, 0xc0, !PT ;  /* 0x0000000707ff7812 */ /* 0x000fe4000784c0ff */
[----:B------:R-:W-:Y:S02]  /*03a0*/  LEA.HI R6, R6, R7, RZ, 0x3 ;  /* 0x0000000706067211 */ /* 0x000fe400078f18ff */
[----:B-----5:R-:W-:Y:S02]  /*03b0*/  ISETP.NE.OR P0, PT, R0, RZ, !P0 ;  /* 0x000000ff0000720c */ /* 0x020fe40004705670 */
[--C-:B------:R-:W-:Y:S02]  /*03c0*/  SHF.R.S32.HI R0, RZ, 0x3, R6.reuse ;  /* 0x00000003ff007819 */ /* 0x100fe40000011406 */
[----:B------:R-:W-:-:S02]  /*03d0*/  SHF.R.S32.HI R9, RZ, 0x1f, R6 ;  /* 0x0000001fff097819 */ /* 0x000fc40000011406 */
[----:B------:R-:W-:Y:S02]  /*03e0*/  SHF.R.S32.HI R6, RZ, 0x1f, R3 ;  /* 0x0000001fff067819 */ /* 0x000fe40000011403 */
[----:B------:R-:W-:Y:S02]  /*03f0*/  LEA.HI R9, R9, R0, RZ, 0x2 ;  /* 0x0000000009097211 */ /* 0x000fe400078f10ff */
[----:B------:R-:W-:Y:S02]  /*0400*/  LEA.HI R6, R6, R3, RZ, 0x2 ;  /* 0x0000000306067211 */ /* 0x000fe400078f10ff */
[----:B-1----:R-:W-:Y:S01]  /*0410*/  I2FP.F32.U32 R8, R4 ;  /* 0x0000000400087245 */ /* 0x002fe20000201000 */
[----:B------:R-:W-:Y:S01]  /*0420*/  VOTEU.ALL UP0, P0 ;  /* 0x00000000003f7886 */ /* 0x000fe20000000000 */
[----:B------:R-:W-:Y:S01]  /*0430*/  LOP3.LUT R6, R6, 0x3ffffffc, RZ, 0xc0, !PT ;  /* 0x3ffffffc06067812 */ /* 0x000fe200078ec0ff */
[----:B------:R-:W-:Y:S01]  /*0440*/  VOTEU.ALL UP1, P0 ;  /* 0x00000000003f7886 */ /* 0x000fe20000020000 */
[----:B------:R-:W-:Y:S01]  /*0450*/  LOP3.LUT R9, R9, 0xfffffffc, RZ, 0xc0, !PT ;  /* 0xfffffffc09097812 */ /* 0x000fe200078ec0ff */
[----:B------:R-:W-:Y:S01]  /*0460*/  FMUL R10, R8, UR4 ;  /* 0x00000004080a7c20 */ /* 0x000fe20008400000 */
[----:B------:R-:W1:Y:S01]  /*0470*/  @!UP0 S2UR UR7, SR_CgaCtaId ;  /* 0x00000000000789c3 */ /* 0x000e620000008800 */
[----:B------:R-:W-:Y:S01]  /*0480*/  IMAD.IADD R11, R3, 0x1, -R6 ;  /* 0x00000001030b7824 */ /* 0x000fe200078e0a06 */
[----:B0-----:R-:W-:Y:S01]  /*0490*/  I2FP.F32.U32 R6, UR8 ;  /* 0x0000000800067c45 */ /* 0x001fe20008201000 */
[----:B------:R-:W-:Y:S01]  /*04a0*/  IMAD.IADD R0, R0, 0x1, -R9 ;  /* 0x0000000100007824 */ /* 0x000fe200078e0a09 */
[----:B------:R-:W-:Y:S01]  /*04b0*/  ULDC UR4, c[0x0][0x150] ;  /* 0x0000540000047ab9 */ /* 0x000fe20000000800 */
[----:B------:R-:W0:Y:S01]  /*04c0*/  F2I.U32.TRUNC.NTZ R10, R10 ;  /* 0x0000000a000a7305 */ /* 0x000e22000020f000 */
[----:B------:R-:W-:Y:S01]  /*04d0*/  SHF.R.S32.HI R3, RZ, 0x1f, R2 ;  /* 0x0000001fff037819 */ /* 0x000fe20000011402 */
[----:B------:R-:W-:Y:S01]  /*04e0*/  FMUL R6, R6, UR4 ;  /* 0x0000000406067c20 */ /* 0x000fe20008400000 */
[----:B------:R-:W5:Y:S01]  /*04f0*/  LDC R9, c[0x0][0x148] ;  /* 0x00005200ff097b82 */ /* 0x000f620000000800 */
[----:B------:R-:W-:Y:S01]  /*0500*/  IMAD R11, R11, 0x4, R0 ;  /* 0x000000040b0b7824 */ /* 0x000fe200078e0200 */
[----:B------:R-:W-:Y:S01]  /*0510*/  LEA.HI R3, R3, R2, RZ, 0x2 ;  /* 0x0000000203037211 */ /* 0x000fe200078f10ff */
[----:B------:R-:W-:Y:S01]  /*0520*/  UMOV UR4, 0x20 ;  /* 0x0000002000047882 */ /* 0x000fe20000000000 */
[----:B------:R-:W-:Y:S01]  /*0530*/  @!UP0 UMOV UR6, 0x400 ;  /* 0x0000040000068882 */ /* 0x000fe20000000000 */
[----:B------:R-:W3:Y:S01]  /*0540*/  F2I.U32.TRUNC.NTZ R6, R6 ;  /* 0x0000000600067305 */ /* 0x000ee2000020f000 */
[----:B------:R-:W-:Y:S01]  /*0550*/  LOP3.LUT R3, R3, 0xfffffffc, RZ, 0xc0, !PT ;  /* 0xfffffffc03037812 */ /* 0x000fe200078ec0ff */
[----:B------:R-:W-:Y:S01]  /*0560*/  IMAD.SHL.U32 R22, R11, 0x4, RZ ;  /* 0x000000040b167824 */ /* 0x000fe200078e00ff */
[----:B------:R-:W4:Y:S01]  /*0570*/  LDC R8, c[0x0][0x144] ;  /* 0x00005100ff087b82 */ /* 0x000f220000000800 */
[----:B------:R-:W-:-:S04]  /*0580*/  @!UP0 UIADD3 UR4, -UR4, 0x100000, URZ ;  /* 0x0010000004048890 */ /* 0x000fc8000fffe13f */
[----:B------:R-:W-:Y:S02]  /*0590*/  @!UP0 USHF.L.U32 UR5, UR4, 0xb, URZ ;  /* 0x0000000b04058899 */ /* 0x000fe4000800063f */
[----:B------:R-:W-:Y:S01]  /*05a0*/  @!UP0 USHF.L.U32 UR4, UR4, 0x1, URZ ;  /* 0x0000000104048899 */ /* 0x000fe2000800063f */
[----:B--2---:R-:W-:Y:S01]  /*05b0*/  ISETP.EQ.U32.AND P3, PT, R12, 0x1, PT ;  /* 0x000000010c00780c */ /* 0x004fe20003f62070 */
[----:B------:R-:W-:Y:S01]  /*05c0*/  IMAD.IADD R0, R2, 0x1, -R3 ;  /* 0x0000000102007824 */ /* 0x000fe200078e0a03 */
[----:B------:R-:W-:Y:S01]  /*05d0*/  LOP3.LUT R22, R11, 0xc, R22, 0x78, !PT ;  /* 0x0000000c0b167812 */ /* 0x000fe200078e7816 */
[----:B0-----:R-:W-:Y:S01]  /*05e0*/  IMAD.MOV R14, RZ, RZ, -R10 ;  /* 0x000000ffff0e7224 */ /* 0x001fe200078e0a0a */
[----:B-1----:R-:W-:Y:S02]  /*05f0*/  @!UP0 ULEA UR6, UR7, UR6, 0x18 ;  /* 0x0000000607068291 */ /* 0x002fe4000f8ec03f */
[----:B------:R-:W-:Y:S01]  /*0600*/  ISETP.NE.AND P1, PT, R0, 0x3, PT ;  /* 0x000000030000780c */ /* 0x000fe20003f25270 */
[----:B------:R-:W-:Y:S01]  /*0610*/  VOTEU.ALL UP0, P0 ;  /* 0x00000000003f7886 */ /* 0x000fe20000000000 */
[----:B------:R-:W-:Y:S01]  /*0620*/  ISETP.LT.U32.AND P0, PT, R22, 0x2, !P2 ;  /* 0x000000021600780c */ /* 0x000fe20005701070 */
[----:B---3--:R-:W-:Y:S01]  /*0630*/  IMAD.MOV R3, RZ, RZ, -R6 ;  /* 0x000000ffff037224 */ /* 0x008fe200078e0a06 */
[----:B------:R-:W-:-:S02]  /*0640*/  ISETP.EQ.OR P1, PT, R0, RZ, !P1 ;  /* 0x000000ff0000720c */ /* 0x000fc40004f22670 */
[----:B------:R-:W-:Y:S01]  /*0650*/  ISETP.NE.AND P2, PT, R5, RZ, PT ;  /* 0x000000ff0500720c */ /* 0x000fe20003f45270 */
[----:B-----5:R-:W-:Y:S01]  /*0660*/  IMAD R7, R9, R14, R4 ;  /* 0x0000000e09077224 */ /* 0x020fe200078e0204 */
[----:B------:R-:W-:Y:S01]  /*0670*/  ISETP.EQ.AND P1, PT, R5, RZ, P1 ;  /* 0x000000ff0500720c */ /* 0x000fe20000f22270 */
[----:B------:R-:W0:Y:S02]  /*0680*/  FENCE.VIEW.ASYNC.S ;  /* 0x00000000000073c6 */ /* 0x000e240000000000 */
[----:B0-----:R0:W1:Y:S01]  /*0690*/  @!UP0 SYNCS.EXCH.64 URZ, [UR6+0x50], UR4 ;  /* 0x00005004063f85b2 */ /* 0x0010620008000100 */
[----:B------:R-:W-:Y:S02]  /*06a0*/  ISETP.NE.AND P4, PT, R7, R22, PT ;  /* 0x000000160700720c */ /* 0x000fe40003f85270 */
[----:B------:R-:W-:Y:S01]  /*06b0*/  SEL R19, RZ, 0x1, !P1 ;  /* 0x00000001ff137807 */ /* 0x000fe20004800000 */
[----:B----4-:R-:W-:Y:S02]  /*06c0*/  IMAD R3, R8, R3, UR8 ;  /* 0x0000000808037e24 */ /* 0x010fe4000f8e0203 */
[----:B------:R-:W-:-:S03]  /*06d0*/  VIADD R8, R5, 0xffffffff ;  /* 0xffffffff05087836 */ /* 0x000fc60000000000 */
[----:B------:R-:W-:Y:S02]  /*06e0*/  ISETP.EQ.OR P4, PT, R3, RZ, !P4 ;  /* 0x000000ff0300720c */ /* 0x000fe40006782670 */
[----:B------:R-:W-:Y:S02]  /*06f0*/  ISETP.GE.U32.AND P5, PT, R8, 0x2, PT ;  /* 0x000000020800780c */ /* 0x000fe40003fa6070 */
[----:B------:R-:W-:Y:S02]  /*0700*/  PLOP3.LUT P0, PT, P0, P4, PT, 0x80, 0x0 ;  /* 0x000000000000781c */ /* 0x000fe40000709070 */
[----:B------:R-:W-:Y:S01]  /*0710*/  SEL R19, R19, 0x2, P5 ;  /* 0x0000000213137807 */ /* 0x000fe20002800000 */
[----:B------:R0:W2:Y:S01]  /*0720*/  @!UP1 SYNCS.EXCH.64 URZ, [UR6+0x58], UR4 ;  /* 0x00005804063f95b2 */ /* 0x0000a20008000100 */
[----:B------:R-:W-:Y:S01]  /*0730*/  P2R R156, PR, RZ, 0x1 ;  /* 0x00000001ff9c7803 */ /* 0x000fe20000000000 */
[----:B------:R-:W-:Y:S01]  /*0740*/  NOP ;  /* 0x0000000000007918 */ /* 0x000fe20000000000 */
[----:B------:R-:W-:Y:S07]  /*0750*/  @!P3 BRA `(.L_x_3) ;  /* 0x000000000008b947 */ /* 0x000fee0003800000 */
[----:B-12---:R-:W-:Y:S01]  /*0760*/  UCGABAR_ARV ;  /* 0x00000000000079c7 */ /* 0x006fe20008000000 */
[----:B------:R-:W-:Y:S05]  /*0770*/  BRA `(.L_x_4) ;  /* 0x0000000000047947 */ /* 0x000fea0003800000 */
.L_x_3:
[----:B-12---:R-:W-:Y:S01]  /*0780*/  NOP ;  /* 0x0000000000007918 */ /* 0x006fe20000000000 */
.L_x_4:
[----:B------:R-:W1:Y:S01]  /*0790*/  LDC R2, c[0x0][0x65c] ;  /* 0x00019700ff027b82 */ /* 0x000e620000000800 */
[----:B------:R-:W-:Y:S02]  /*07a0*/  IMAD.U32 R6, RZ, RZ, UR8 ;  /* 0x00000008ff067e24 */ /* 0x000fe4000f8e00ff */
[----:B------:R-:W-:Y:S01]  /*07b0*/  IMAD.MOV.U32 R7, RZ, RZ, RZ ;  /* 0x000000ffff077224 */ /* 0x000fe200078e00ff */
[----:B-1----:R-:W-:-:S04]  /*07c0*/  ISETP.NE.AND P1, PT, R2, 0x1, PT ;  /* 0x000000010200780c */ /* 0x002fc80003f25270 */
[----:B------:R-:W-:-:S09]  /*07d0*/  P2R R5, PR, RZ, 0x2 ;  /* 0x00000002ff057803 */ /* 0x000fd20000000000 */
[----:B------:R-:W1:Y:S01]  /*07e0*/  @P1 LDC R17, c[0x0][0x10] ;  /* 0x00000400ff111b82 */ /* 0x000e620000000800 */
[----:B------:R-:W-:Y:S02]  /*07f0*/  @P1 IMAD.MOV.U32 R5, RZ, RZ, RZ ;  /* 0x000000ffff051224 */ /* 0x000fe400078e00ff */
[----:B------:R-:W-:-:S05]  /*0800*/  @P1 IMAD.MOV.U32 R13, RZ, RZ, RZ ;  /* 0x000000ffff0d1224 */ /* 0x000fca00078e00ff */
[----:B------:R-:W2:Y:S01]  /*0810*/  @!P1 LDC R11, c[0x0][0xc] ;  /* 0x00000300ff0b9b82 */ /* 0x000ea20000000800 */
[----:B-1----:R-:W-:-:S04]  /*0820*/  @P1 IMAD.WIDE.U32 R16, R17, UR8, R4 ;  /* 0x0000000811101c25 */ /* 0x002fc8000f8e0004 */
[----:B------:R-:W-:Y:S02]  /*0830*/  @P1 IMAD.IADD R17, R17, 0x1, R13 ;  /* 0x0000000111111824 */ /* 0x000fe400078e020d */
[----:B--2---:R-:W-:-:S04]  /*0840*/  @!P1 IMAD.WIDE.U32 R6, R4, R11, R6 ;  /* 0x0000000b04069225 */ /* 0x004fc800078e0006 */
[----:B------:R-:W-:Y:S02]  /*0850*/  @!P1 IMAD.MOV.U32 R16, RZ, RZ, R6 ;  /* 0x000000ffff109224 */ /* 0x000fe400078e0006 */
[----:B------:R-:W-:Y:S01]  /*0860*/  @!P1 IMAD.MOV.U32 R17, RZ, RZ, R7 ;  /* 0x000000ffff119224 */ /* 0x000fe200078e0007 */
[----:B------:R-:W-:Y:S06]  /*0870*/  @!P3 BRA `(.L_x_5) ;  /* 0x00000000000cb947 */ /* 0x000fec0003800000 */
[----:B------:R-:W-:Y:S01]  /*0880*/  UCGABAR_WAIT ;  /* 0x0000000000007dc7 */ /* 0x000fe20008000000 */
[----:B------:R-:W-:Y:S01]  /*0890*/  CCTL.IVALL ;  /* 0x00000000ff00798f */ /* 0x000fe20002000000 */
[----:B------:R-:W-:Y:S05]  /*08a0*/  BRA `(.L_x_6) ;  /* 0x0000000000047947 */ /* 0x000fea0003800000 */
.L_x_5:
[----:B------:R-:W-:Y:S06]  /*08b0*/  BAR.SYNC.DEFER_BLOCKING 0x0 ;  /* 0x0000000000007b1d */ /* 0x000fec0000010000 */
.L_x_6:
[----:B------:R-:W-:Y:S05]  /*08c0*/  @!P2 BRA `(.L_x_7) ;  /* 0x000000980064a947 */ /* 0x000fea0003800000 */
[----:B------:R-:W-:-:S13]  /*08d0*/  ISETP.GT.U32.AND P0, PT, R8, 0x1, PT ;  /* 0x000000010800780c */ /* 0x000fda0003f04070 */
[----:B0-----:R-:W-:Y:S05]  /*08e0*/  @P0 EXIT ;  /* 0x000000000000094d */ /* 0x001fea0003800000 */
[----:B------:R-:W-:Y:S01]  /*08f0*/  ULDC.64 UR4, c[0x0][0x650] ;  /* 0x0001940000047ab9 */ /* 0x000fe20000000a00 */
[----:B------:R-:W-:Y:S01]  /*0900*/  PRMT R0, RZ, 0x7610, R0 ;  /* 0x00007610ff007816 */ /* 0x000fe20000000000 */
[----:B------:R-:W-:Y:S01]  /*0910*/  IMAD.MOV.U32 R153, RZ, RZ, -0x1 ;  /* 0xffffffffff997424 */ /* 0x000fe200078e00ff */
[----:B------:R-:W-:Y:S01]  /*0920*/  ISETP.GE.U32.AND P0, PT, R16, UR4, PT ;  /* 0x0000000410007c0c */ /* 0x000fe2000bf06070 */
[----:B------:R-:W-:Y:S02]  /*0930*/  IMAD.MOV.U32 R152, RZ, RZ, -0x1 ;  /* 0xffffffffff987424 */ /* 0x000fe400078e00ff */
[----:B------:R-:W-:Y:S01]  /*0940*/  IMAD.MOV.U32 R23, RZ, RZ, -0x1 ;  /* 0xffffffffff177424 */ /* 0x000fe200078e00ff */
[----:B------:R-:W-:-:S13]  /*0950*/  ISETP.GE.U32.AND.EX P0, PT, R17, UR5, PT, P0 ;  /* 0x0000000511007c0c */ /* 0x000fda000bf06100 */
[----:B------:R-:W-:Y:S05]  /*0960*/  @P0 BRA `(.L_x_8) ;  /* 0x00000004002c0947 */ /* 0x000fea0003800000 */
[----:B------:R-:W0:Y:S01]  /*0970*/  LDC.64 R20, c[0x0][0x628] ;  /* 0x00018a00ff147b82 */ /* 0x000e220000000a00 */
[----:B------:R-:W-:Y:S02]  /*0980*/  IMAD.MOV.U32 R6, RZ, RZ, R16 ;  /* 0x000000ffff067224 */ /* 0x000fe400078e0010 */
[----:B------:R-:W-:-:S05]  /*0990*/  IMAD.MOV.U32 R7, RZ, RZ, R17 ;  /* 0x000000ffff077224 */ /* 0x000fca00078e0011 */
[----:B------:R-:W1:Y:S08]  /*09a0*/  LDC R0, c[0x0][0x630] ;  /* 0x00018c00ff007b82 */ /* 0x000e700000000800 */
[----:B------:R-:W2:Y:S01]  /*09b0*/  LDC.64 R24, c[0x0][0x620] ;  /* 0x00018800ff187b82 */ /* 0x000ea20000000a00 */
[----:B0-----:R-:W-:-:S04]  /*09c0*/  ISETP.NE.U32.AND P0, PT, R20, RZ, PT ;  /* 0x000000ff1400720c */ /* 0x001fc80003f05070 */
[----:B------:R-:W-:-:S13]  /*09d0*/  ISETP.NE.AND.EX P0, PT, R21, RZ, PT, P0 ;  /* 0x000000ff1500720c */ /* 0x000fda0003f05300 */
[----:B-12---:R-:W-:Y:S05]  /*09e0*/  @!P0 BRA `(.L_x_9) ;  /* 0x0000000000288947 */ /* 0x006fea0003800000 */
[----:B------:R-:W0:Y:S02]  /*09f0*/  LDC R13, c[0x0][0x634] ;  /* 0x00018d00ff0d7b82 */ /* 0x000e240000000800 */
[----:B0-----:R-:W-:-:S05]  /*0a00*/  IADD3 R13, P0, R16, R13, RZ ;  /* 0x0000000d100d7210 */ /* 0x001fca0007f1e0ff */
[----:B------:R-:W-:-:S04]  /*0a10*/  IMAD.X R15, RZ, RZ, R17, P0 ;  /* 0x000000ffff0f7224 */ /* 0x000fc800000e0611 */
[----:B------:R-:W-:-:S04]  /*0a20*/  IMAD.WIDE.U32 R6, R15, R20, RZ ;  /* 0x000000140f067225 */ /* 0x000fc800078e00ff */
[----:B------:R-:W-:-:S04]  /*0a30*/  IMAD.WIDE.U32 R10, P0, R13, R21, R6 ;  /* 0x000000150d0a7225 */ /* 0x000fc80007800006 */
[----:B------:R-:W-:-:S04]  /*0a40*/  IMAD.WIDE.U32 R6, R13, R20, RZ ;  /* 0x000000140d067225 */ /* 0x000fc800078e00ff */
[----:B------:R-:W-:Y:S01]  /*0a50*/  IMAD.X R13, RZ, RZ, RZ, P0 ;  /* 0x000000ffff0d7224 */ /* 0x000fe200000e06ff */
[----:B------:R-:W-:Y:S01]  /*0a60*/  IADD3 RZ, P0, R7, R10, RZ ;  /* 0x0000000a07ff7210 */ /* 0x000fe20007f1e0ff */
[----:B------:R-:W-:-:S04]  /*0a70*/  IMAD.MOV.U32 R12, RZ, RZ, R11 ;  /* 0x000000ffff0c7224 */ /* 0x000fc800078e000b */
[----:B------:R-:W-:-:S08]  /*0a80*/  IMAD.WIDE.U32.X R6, R15, R21, R12, P0 ;  /* 0x000000150f067225 */ /* 0x000fd000000e040c */
.L_x_9:
[----:B------:R-:W0:Y:S01]  /*0a90*/  LDC.64 R20, c[0x0][0x640] ;  /* 0x00019000ff147b82 */ /* 0x000e220000000a00 */
[--C-:B------:R-:W-:Y:S01]  /*0aa0*/  SHF.R.U64 R27, R6, R0, R7.reuse ;  /* 0x00000000061b7219 */ /* 0x100fe20000001207 */
[----:B------:R-:W-:Y:S01]  /*0ab0*/  IMAD R28, R9, R14, R4 ;  /* 0x0000000e091c7224 */ /* 0x000fe200078e0204 */
[----:B------:R-:W-:Y:S02]  /*0ac0*/  SHF.R.U32.HI R0, RZ, R0, R7 ;  /* 0x00000000ff007219 */ /* 0x000fe40000011607 */
[----:B------:R-:W-:-:S03]  /*0ad0*/  IADD3 R5, P0, RZ, -R27, RZ ;  /* 0x8000001bff057210 */ /* 0x000fc60007f1e0ff */
[----:B------:R-:W1:Y:S02]  /*0ae0*/  LDC R8, c[0x0][0x618] ;  /* 0x00018600ff087b82 */ /* 0x000e640000000800 */
[----:B------:R-:W-:-:S04]  /*0af0*/  IMAD.X R7, RZ, RZ, ~R0, P0 ;  /* 0x000000ffff077224 */ /* 0x000fc800000e0e00 */
[-C--:B------:R-:W-:Y:S02]  /*0b00*/  IMAD R0, R7, R24.reuse, RZ ;  /* 0x0000001807007224 */ /* 0x080fe400078e02ff */
[----:B------:R-:W2:Y:S01]  /*0b10*/  LDC R11, c[0x0][0x608] ;  /* 0x00018200ff0b7b82 */ /* 0x000ea20000000800 */
[----:B------:R-:W-:-:S04]  /*0b20*/  IMAD.WIDE.U32 R6, R5, R24, R16 ;  /* 0x0000001805067225 */ /* 0x000fc800078e0010 */
[----:B------:R-:W-:Y:S02]  /*0b30*/  IMAD R5, R5, R25, R0 ;  /* 0x0000001905057224 */ /* 0x000fe400078e0200 */
[----:B------:R-:W-:Y:S01]  /*0b40*/  IMAD.MOV.U32 R25, RZ, RZ, 0x1 ;  /* 0x00000001ff197424 */ /* 0x000fe200078e00ff */
[----:B------:R-:W3:Y:S01]  /*0b50*/  LDC R12, c[0x0][0x658] ;  /* 0x00019600ff0c7b82 */ /* 0x000ee20000000800 */
[----:B0-----:R-:W-:Y:S01]  /*0b60*/  ISETP.NE.U32.AND P0, PT, R20, RZ, PT ;  /* 0x000000ff1400720c */ /* 0x001fe20003f05070 */
[----:B------:R-:W-:Y:S02]  /*0b70*/  IMAD.IADD R5, R7, 0x1, R5 ;  /* 0x0000000107057824 */ /* 0x000fe400078e0205 */
[----:B------:R-:W-:Y:S01]  /*0b80*/  IMAD.MOV.U32 R7, RZ, RZ, -0x1 ;  /* 0xffffffffff077424 */ /* 0x000fe200078e00ff */
[----:B------:R-:W-:-:S03]  /*0b90*/  ISETP.NE.AND.EX P0, PT, R21, RZ, PT, P0 ;  /* 0x000000ff1500720c */ /* 0x000fc60003f05300 */
[----:B------:R-:W0:Y:S01]  /*0ba0*/  LDC R15, c[0x0][0x600] ;  /* 0x00018000ff0f7b82 */ /* 0x000e220000000800 */
[-CC-:B-1----:R-:W-:Y:S02]  /*0bb0*/  SHF.R.U64 R13, R6, R8.reuse, R5.reuse ;  /* 0x00000008060d7219 */ /* 0x182fe40000001205 */
[----:B------:R-:W-:-:S05]  /*0bc0*/  SHF.R.U32.HI R0, RZ, R8, R5 ;  /* 0x00000008ff007219 */ /* 0x000fca0000011605 */
[----:B------:R-:W1:Y:S01]  /*0bd0*/  LDC R23, c[0x0][0x648] ;  /* 0x00019200ff177b82 */ /* 0x000e620000000800 */
[-CC-:B--2---:R-:W-:Y:S02]  /*0be0*/  SHF.R.U64 R29, R13, R11.reuse, R0.reuse ;  /* 0x0000000b0d1d7219 */ /* 0x184fe40000001200 */
[----:B------:R-:W-:-:S05]  /*0bf0*/  SHF.R.U32.HI R5, RZ, R11, R0 ;  /* 0x0000000bff057219 */ /* 0x000fca0000011600 */
[----:B------:R-:W2:Y:S01]  /*0c00*/  LDC R24, c[0x0][0x638] ;  /* 0x00018e00ff187b82 */ /* 0x000ea20000000800 */
[-CC-:B---3--:R-:W-:Y:S02]  /*0c10*/  SHF.R.U64 R14, R29, R12.reuse, R5.reuse ;  /* 0x0000000c1d0e7219 */ /* 0x188fe40000001205 */
[-C--:B------:R-:W-:Y:S02]  /*0c20*/  SHF.L.U32 R0, R7, R12.reuse, RZ ;  /* 0x0000000c07007219 */ /* 0x080fe400000006ff */
[----:B------:R-:W-:Y:S01]  /*0c30*/  SHF.R.U32.HI R5, RZ, R12, R5 ;  /* 0x0000000cff057219 */ /* 0x000fe20000011605 */
[----:B------:R-:W-:Y:S01]  /*0c40*/  IMAD.MOV.U32 R4, RZ, RZ, R14 ;  /* 0x000000ffff047224 */ /* 0x000fe200078e000e */
[----:B------:R-:W-:Y:S01]  /*0c50*/  LOP3.LUT R10, RZ, R0, RZ, 0x33, !PT ;  /* 0x00000000ff0a7212 */ /* 0x000fe200078e33ff */
[----:B------:R-:W3:Y:S01]  /*0c60*/  LDC R26, c[0x0][0x610] ;  /* 0x00018400ff1a7b82 */ /* 0x000ee20000000800 */
[----:B------:R-:W-:Y:S05]  /*0c70*/  @!P0 BRA `(.L_x_10) ;  /* 0x0000000000288947 */ /* 0x000fea0003800000 */
[----:B------:R-:W4:Y:S02]  /*0c80*/  LDC R9, c[0x0][0x64c] ;  /* 0x00019300ff097b82 */ /* 0x000f240000000800 */
[----:B----4-:R-:W-:-:S05]  /*0c90*/  IADD3 R9, P0, R14, R9, RZ ;  /* 0x000000090e097210 */ /* 0x010fca0007f1e0ff */
        /* <DEDUP_REMOVED lines=8> */
.L_x_10:
[----:B-1----:R-:W-:Y:S01]  /*0d20*/  SHF.R.U64 R4, R4, R23, R5 ;  /* 0x0000001704047219 */ /* 0x002fe20000001205 */
[----:B0-----:R-:W-:Y:S01]  /*0d30*/  VIADD R6, R15, 0xffffffff ;  /* 0xffffffff0f067836 */ /* 0x001fe20000000000 */
[----:B------:R-:W-:Y:S01]  /*0d40*/  SHF.L.U32 R0, R25, R12, RZ ;  /* 0x0000000c19007219 */ /* 0x000fe200000006ff */
[----:B------:R-:W-:Y:S01]  /*0d50*/  IMAD.MOV.U32 R23, RZ, RZ, R27 ;  /* 0x000000ffff177224 */ /* 0x000fe200078e001b */
[----:B------:R-:W-:Y:S01]  /*0d60*/  LOP3.LUT R5, R29, R10, RZ, 0xc0, !PT ;  /* 0x0000000a1d057212 */ /* 0x000fe200078ec0ff */
[----:B------:R-:W-:Y:S01]  /*0d70*/  IMAD.MOV R7, RZ, RZ, -R4 ;  /* 0x000000ffff077224 */ /* 0x000fe200078e0a04 */
[----:B------:R-:W-:Y:S02]  /*0d80*/  SEL R3, R3, R28, !P1 ;  /* 0x0000001c03037207 */ /* 0x000fe40004800000 */
[----:B------:R-:W-:Y:S01]  /*0d90*/  LOP3.LUT R6, R13, R6, RZ, 0xc0, !PT ;  /* 0x000000060d067212 */ /* 0x000fe200078ec0ff */
[----:B------:R-:W-:Y:S02]  /*0da0*/  IMAD R4, R0, R4, R5 ;  /* 0x0000000400047224 */ /* 0x000fe400078e0205 */
[----:B--2---:R-:W-:-:S02]  /*0db0*/  IMAD R0, R7, R24, R14 ;  /* 0x0000001807007224 */ /* 0x004fc400078e020e */
[----:B---3--:R-:W-:Y:S02]  /*0dc0*/  IMAD R3, R4, R26, R3 ;  /* 0x0000001a04037224 */ /* 0x008fe400078e0203 */
[----:B------:R-:W-:Y:S02]  /*0dd0*/  IMAD.MOV.U32 R5, RZ, RZ, 0x1 ;  /* 0x00000001ff057424 */ /* 0x000fe400078e00ff */
[----:B------:R-:W-:-:S03]  /*0de0*/  IMAD R4, R0, R15, R6 ;  /* 0x0000000f00047224 */ /* 0x000fc600078e0206 */
[----:B------:R-:W-:Y:S02]  /*0df0*/  PRMT R0, R5, 0x7610, R0 ;  /* 0x0000761005007816 */ /* 0x000fe40000000000 */
[----:B------:R-:W-:Y:S02]  /*0e00*/  SEL R152, R4, R3, !P1 ;  /* 0x0000000304987207 */ /* 0x000fe40004800000 */
[----:B------:R-:W-:-:S07]  /*0e10*/  SEL R153, R3, R4, !P1 ;  /* 0x0000000403997207 */ /* 0x000fce0004800000 */
.L_x_8:
[----:B------:R-:W-:-:S08]  /*0e20*/  NOP ;  /* 0x0000000000007918 */ /* 0x000fd00000000000 */
[----:B------:R-:W0:Y:S02]  /*0e30*/  USETMAXREG.TRY_ALLOC.CTAPOOL UP0, 0xe8 ;  /* 0x000000e8000079c8 */ /* 0x000e240008000600 */
[----:B0-----:R-:W-:-:S13]  /*0e40*/  PLOP3.LUT P0, PT, PT, PT, UP0, 0x80, 0x0 ;  /* 0x000000000000781c */ /* 0x001fda0003f0f008 */
[----:B------:R-:W-:Y:S05]  /*0e50*/  @!P0 BRA `(.L_x_8) ;  /* 0xfffffffc00f08947 */ /* 0x000fea000383ffff */
[----:B------:R-:W-:Y:S01]  /*0e60*/  ULDC.64 UR4, c[0x0][0x598] ;  /* 0x0001660000047ab9 */ /* 0x000fe20000000a00 */
[----:B------:R-:W-:Y:S01]  /*0e70*/  ULDC.64 UR36, c[0x0][0x208] ;  /* 0x0000820000247ab9 */ /* 0x000fe20000000a00 */
[----:B------:R-:W-:-:S04]  /*0e80*/  ISETP.NE.U32.AND P0, PT, RZ, UR4, PT ;  /* 0x00000004ff007c0c */ /* 0x000fc8000bf05070 */
[----:B------:R-:W-:-:S13]  /*0e90*/  ISETP.NE.AND.EX P0, PT, RZ, UR5, PT, P0 ;  /* 0x00000005ff007c0c */ /* 0x000fda000bf05300 */
[----:B------:R-:W-:Y:S05]  /*0ea0*/  @!P0 BRA `(.L_x_11) ;  /* 0x00000000001c8947 */ /* 0x000fea0003800000 */
[----:B------:R-:W0:Y:S02]  /*0eb0*/  LDC.64 R4, c[0x0][0x598] ;  /* 0x00016600ff047b82 */ /* 0x000e240000000a00 */
[----:B0-----:R-:W2:Y:S02]  /*0ec0*/  LDG.E.64 R4, desc[UR36][R4.64] ;  /* 0x0000002404047981 */ /* 0x001ea4000c1e1b00 */
[----:B--2---:R-:W-:-:S04]  /*0ed0*/  ISETP.NE.U32.AND P0, PT, R4, RZ, PT ;  /* 0x000000ff0400720c */ /* 0x004fc80003f05070 */
[----:B------:R-:W-:-:S13]  /*0ee0*/  ISETP.NE.AND.EX P0, PT, R5, RZ, PT, P0 ;  /* 0x000000ff0500720c */ /* 0x000fda0003f05300 */
[----:B------:R-:W-:Y:S05]  /*0ef0*/  @!P0 BRA `(.L_x_11) ;  /* 0x0000000000088947 */ /* 0x000fea0003800000 */
[----:B------:R0:W5:Y:S01]  /*0f00*/  LD.E R154, desc[UR36][R4.64] ;  /* 0x00000024049a7980 */ /* 0x000162000c101900 */
[----:B------:R-:W-:Y:S05]  /*0f10*/  BRA `(.L_x_12) ;  /* 0x0000000000247947 */ /* 0x000fea0003800000 */
.L_x_11:
[----:B------:R-:W-:Y:S02]  /*0f20*/  ULDC.64 UR4, c[0x0][0x588] ;  /* 0x0001620000047ab9 */ /* 0x000fe40000000a00 */
[----:B------:R-:W-:-:S04]  /*0f30*/  ISETP.NE.U32.AND P0, PT, RZ, UR4, PT ;  /* 0x00000004ff007c0c */ /* 0x000fc8000bf05070 */
[----:B------:R-:W-:-:S13]  /*0f40*/  ISETP.NE.AND.EX P0, PT, RZ, UR5, PT, P0 ;  /* 0x00000005ff007c0c */ /* 0x000fda000bf05300 */
[----:B------:R-:W-:Y:S05]  /*0f50*/  @!P0 BRA `(.L_x_13) ;  /* 0x00000000000c8947 */ /* 0x000fea0003800000 */
[----:B------:R-:W0:Y:S02]  /*0f60*/  LDC.64 R154, c[0x0][0x588] ;  /* 0x00016200ff9a7b82 */ /* 0x000e240000000a00 */
[----:B0-----:R1:W5:Y:S01]  /*0f70*/  LDG.E R154, desc[UR36][R154.64] ;  /* 0x000000249a9a7981 */ /* 0x001362000c1e1900 */
[----:B------:R-:W-:Y:S05]  /*0f80*/  BRA `(.L_x_12) ;  /* 0x0000000000087947 */ /* 0x000fea0003800000 */
.L_x_13:
[----:B------:R-:W-:Y:S02]  /*0f90*/  ULDC UR4, c[0x0][0x580] ;  /* 0x0001600000047ab9 */ /* 0x000fe40000000800 */
[----:B------:R-:W-:-:S07]  /*0fa0*/  IMAD.U32 R154, RZ, RZ, UR4 ;  /* 0x00000004ff9a7e24 */ /* 0x000fce000f8e00ff */
.L_x_12:
[----:B------:R-:W-:Y:S02]  /*0fb0*/  ULDC.64 UR4, c[0x0][0x5a0] ;  /* 0x0001680000047ab9 */ /* 0x000fe40000000a00 */
[----:B------:R-:W-:-:S04]  /*0fc0*/  ISETP.NE.U32.AND P0, PT, RZ, UR4, PT ;  /* 0x00000004ff007c0c */ /* 0x000fc8000bf05070 */
[----:B------:R-:W-:-:S13]  /*0fd0*/  ISETP.NE.AND.EX P0, PT, RZ, UR5, PT, P0 ;  /* 0x00000005ff007c0c */ /* 0x000fda000bf05300 */
[----:B------:R-:W-:Y:S05]  /*0fe0*/  @!P0 BRA `(.L_x_14) ;  /* 0x00000000001c8947 */ /* 0x000fea0003800000 */
[----:B0-----:R-:W0:Y:S02]  /*0ff0*/  LDC.64 R4, c[0x0][0x5a0] ;  /* 0x00016800ff047b82 */ /* 0x001e240000000a00 */
[----:B0-----:R-:W2:Y:S02]  /*1000*/  LDG.E.64 R4, desc[UR36][R4.64] ;  /* 0x0000002404047981 */ /* 0x001ea4000c1e1b00 */
[----:B--2---:R-:W-:-:S04]  /*1010*/  ISETP.NE.U32.AND P0, PT, R4, RZ, PT ;  /* 0x000000ff0400720c */ /* 0x004fc80003f05070 */
[----:B------:R-:W-:-:S13]  /*1020*/  ISETP.NE.AND.EX P0, PT, R5, RZ, PT, P0 ;  /* 0x000000ff0500720c */ /* 0x000fda0003f05300 */
[----:B------:R-:W-:Y:S05]  /*1030*/  @!P0 BRA `(.L_x_14) ;  /* 0x0000000000088947 */ /* 0x000fea0003800000 */
[----:B-1----:R0:W5:Y:S01]  /*1040*/  LD.E R155, desc[UR36][R4.64] ;  /* 0x00000024049b7980 */ /* 0x002162000c101900 */
[----:B------:R-:W-:Y:S05]  /*1050*/  BRA `(.L_x_15) ;  /* 0x0000000000247947 */ /* 0x000fea0003800000 */
.L_x_14:
[----:B------:R-:W-:Y:S02]  /*1060*/  ULDC.64 UR4, c[0x0][0x590] ;  /* 0x0001640000047ab9 */ /* 0x000fe40000000a00 */
[----:B------:R-:W-:-:S04]  /*1070*/  ISETP.NE.U32.AND P0, PT, RZ, UR4, PT ;  /* 0x00000004ff007c0c */ /* 0x000fc8000bf05070 */
[----:B------:R-:W-:-:S13]  /*1080*/  ISETP.NE.AND.EX P0, PT, RZ, UR5, PT, P0 ;  /* 0x00000005ff007c0c */ /* 0x000fda000bf05300 */
[----:B------:R-:W-:Y:S05]  /*1090*/  @!P0 BRA `(.L_x_16) ;  /* 0x00000000000c8947 */ /* 0x000fea0003800000 */
[----:B0-----:R-:W1:Y:S02]  /*10a0*/  LDC.64 R4, c[0x0][0x590] ;  /* 0x00016400ff047b82 */ /* 0x001e640000000a00 */
[----:B-1----:R1:W5:Y:S01]  /*10b0*/  LDG.E R155, desc[UR36][R4.64] ;  /* 0x00000024049b7981 */ /* 0x002362000c1e1900 */
[----:B------:R-:W-:Y:S05]  /*10c0*/  BRA `(.L_x_15) ;  /* 0x0000000000087947 */ /* 0x000fea0003800000 */
.L_x_16:
[----:B------:R-:W-:Y:S02]  /*10d0*/  ULDC UR4, c[0x0][0x584] ;  /* 0x0001610000047ab9 */ /* 0x000fe40000000800 */
[----:B-1----:R-:W-:-:S07]  /*10e0*/  IMAD.U32 R155, RZ, RZ, UR4 ;  /* 0x00000004ff9b7e24 */ /* 0x002fce000f8e00ff */
.L_x_15:
[----:B------:R-:W-:-:S13]  /*10f0*/  LOP3.LUT P0, RZ, R0, 0xff, RZ, 0xc0, !PT ;  /* 0x000000ff00ff7812 */ /* 0x000fda000780c0ff */
[----:B------:R-:W-:Y:S05]  /*1100*/  @!P0 EXIT ;  /* 0x000000000000894d */ /* 0x000fea0003800000 */
[----:B------:R-:W-:Y:S01]  /*1110*/  ULDC UR4, c[0x0][0x28c] ;  /* 0x0000a30000047ab9 */ /* 0x000fe20000000800 */
[----:B------:R-:W-:Y:S01]  /*1120*/  LOP3.LUT R157, R19, 0x1, RZ, 0xfc, !PT ;  /* 0x00000001139d7812 */ /* 0x000fe200078efcff */
[----:B------:R-:W-:Y:S01]  /*1130*/  UIADD3 UR4, UR4, 0x3f, URZ ;  /* 0x0000003f04047890 */ /* 0x000fe2000fffe03f */
[----:B------:R-:W-:Y:S01]  /*1140*/  UMOV UR38, URZ ;  /* 0x0000003f00267c82 */ /* 0x000fe20008000000 */
[----:B------:R-:W-:Y:S02]  /*1150*/  UMOV UR39, URZ ;  /* 0x0000003f00277c82 */ /* 0x000fe40008000000 */
[----:B------:R-:W-:-:S04]  /*1160*/  USHF.R.S32.HI UR5, URZ, 0x1f, UR4 ;  /* 0x0000001f3f057899 */ /* 0x000fc80008011404 */
[----:B------:R-:W-:-:S04]  /*1170*/  ULEA.HI UR5, UR5, UR4, URZ, 0x6 ;  /* 0x0000000405057291 */ /* 0x000fc8000f8f303f */
[----:B------:R-:W-:-:S12]  /*1180*/  USHF.R.S32.HI UR40, URZ, 0x6, UR5 ;  /* 0x000000063f287899 */ /* 0x000fd80008011405 */
.L_x_290:
[----:B------:R-:W-:Y:S01]  /*1190*/  LOP3.LUT R0, R18, 0x80, RZ, 0xc0, !PT ;  /* 0x0000008012007812 */ /* 0x000fe200078ec0ff */
[----:B--2---:R-:W2:Y:S01]  /*11a0*/  S2UR UR7, SR_CgaCtaId ;  /* 0x00000000000779c3 */ /* 0x004ea20000008800 */
[----:B------:R-:W-:Y:S02]  /*11b0*/  UMOV UR6, 0x400 ;  /* 0x0000040000067882 */ /* 0x000fe40000000000 */
[----:B------:R-:W-:-:S06]  /*11c0*/  SHF.R.U32.HI R0, RZ, 0x7, R0 ;  /* 0x00000007ff007819 */ /* 0x000fcc0000011600 */
[----:B---3--:R-:W3:Y:S01]  /*11d0*/  SHFL.IDX PT, R0, R0, RZ, 0x1f ;  /* 0x00001fff00007589 */ /* 0x008ee200000e0000 */
[----:B--2---:R-:W-:Y:S01]  /*11e0*/  ULEA UR6, UR7, UR6, 0x18 ;  /* 0x0000000607067291 */ /* 0x004fe2000f8ec03f */
[----:B---3--:R-:W-:-:S13]  /*11f0*/  R2UR UR4, R0 ;  /* 0x00000000000472ca */ /* 0x008fda00000e0000 */
[----:B------:R-:W-:-:S04]  /*1200*/  ULEA.HI UR5, UR4, UR4, URZ, 0x1 ;  /* 0x0000000404057291 */ /* 0x000fc8000f8f083f */
[----:B------:R-:W-:-:S04]  /*1210*/  ULOP3.LUT UR5, UR5, 0x7fffe, URZ, 0xc0, !UPT ;  /* 0x0007fffe05057892 */ /* 0x000fc8000f8ec03f */
[----:B------:R-:W-:-:S03]  /*1220*/  UIADD3 UR5, UR4, -UR5, URZ ;  /* 0x8000000504057290 */ /* 0x000fc6000fffe03f */
[----:B------:R-:W-:Y:S01]  /*1230*/  ULDC UR4, c[0x0][0x28c] ;  /* 0x0000a30000047ab9 */ /* 0x000fe20000000800 */
[----:B------:R-:W-:Y:S01]  /*1240*/  ULEA UR5, UR5, UR6, 0xd ;  /* 0x0000000605057291 */ /* 0x000fe2000f8e683f */
[----:B------:R-:W-:-:S03]  /*1250*/  ISETP.LT.AND P0, PT, RZ, UR4, PT ;  /* 0x00000004ff007c0c */ /* 0x000fc6000bf01270 */
[----:B------:R-:W-:-:S04]  /*1260*/  UIADD3 UR5, UR5, 0x100, URZ ;  /* 0x0000010005057890 */ /* 0x000fc8000fffe03f */
[----:B------:R-:W-:-:S04]  /*1270*/  USHF.R.U32.HI UR5, URZ, 0x4, UR5 ;  /* 0x000000043f057899 */ /* 0x000fc80008011605 */
[----:B------:R-:W-:Y:S02]  /*1280*/  ULOP3.LUT UR41, UR5, 0x3fff, URZ, 0xc0, !UPT ;  /* 0x00003fff05297892 */ /* 0x000fe4000f8ec03f */
[----:B-1----:R-:W-:Y:S10]  /*1290*/  @P0 BRA `(.L_x_17) ;  /* 0x0000000000400947 */ /* 0x002ff40003800000 */
[----:B------:R-:W-:Y:S01]  /*12a0*/  MOV R0, 0x0 ;  /* 0x0000000000007802 */ /* 0x000fe20000000f00 */
[----:B------:R-:W-:Y:S01]  /*12b0*/  ULDC.64 UR4, c[0x4][0x68] ;  /* 0x01001a0000047ab9 */ /* 0x000fe20000000a00 */
[----:B------:R-:W-:Y:S01]  /*12c0*/  ULDC.64 UR6, c[0x4][0x8] ;  /* 0x0100020000067ab9 */ /* 0x000fe20000000a00 */
[----:B01----:R-:W-:Y:S01]  /*12d0*/  IMAD.U32 R4, RZ, RZ, UR4 ;  /* 0x00000004ff047e24 */ /* 0x003fe2000f8e00ff */
[----:B------:R0:W1:Y:S01]  /*12e0*/  LDC.64 R14, c[0x4][R0] ;  /* 0x01000000000e7b82 */ /* 0x0000620000000a00 */
[----:B------:R-:W-:Y:S01]  /*12f0*/  IMAD.U32 R5, RZ, RZ, UR5 ;  /* 0x00000005ff057e24 */ /* 0x000fe2000f8e00ff */
[----:B------:R-:W-:Y:S01]  /*1300*/  ULDC.64 UR4, c[0x4][0x70] ;  /* 0x01001c0000047ab9 */ /* 0x000fe20000000a00 */
[----:B------:R-:W-:Y:S02]  /*1310*/  IMAD.U32 R10, RZ, RZ, UR6 ;  /* 0x00000006ff0a7e24 */ /* 0x000fe4000f8e00ff */
[----:B------:R-:W-:Y:S02]  /*1320*/  IMAD.U32 R6, RZ, RZ, UR4 ;  /* 0x00000004ff067e24 */ /* 0x000fe4000f8e00ff */
[----:B------:R-:W-:-:S02]  /*1330*/  IMAD.U32 R7, RZ, RZ, UR5 ;  /* 0x00000005ff077e24 */ /* 0x000fc4000f8e00ff */
[----:B------:R-:W-:Y:S02]  /*1340*/  IMAD.U32 R11, RZ, RZ, UR7 ;  /* 0x00000007ff0b7e24 */ /* 0x000fe4000f8e00ff */
[----:B------:R-:W-:Y:S02]  /*1350*/  IMAD.MOV.U32 R8, RZ, RZ, 0x1e1 ;  /* 0x000001e1ff087424 */ /* 0x000fe400078e00ff */
[----:B------:R-:W-:Y:S02]  /*1360*/  IMAD.MOV.U32 R12, RZ, RZ, 0x1 ;  /* 0x00000001ff0c7424 */ /* 0x000fe400078e00ff */
[----:B0-----:R-:W-:-:S07]  /*1370*/  IMAD.MOV.U32 R13, RZ, RZ, RZ ;  /* 0x000000ffff0d7224 */ /* 0x001fce00078e00ff */
[----:B------:R-:W-:-:S07]  /*1380*/  LEPC R20, `(.L_x_17) ;  /* 0x000000001014794e */ /* 0x000fce0000000000 */
[----:B-1---5:R-:W-:Y:S05]  /*1390*/  CALL.ABS.NOINC R14 ;  /* 0x000000000e007343 */ /* 0x022fea0003c00000 */
.L_x_17:
[----:B------:R-:W-:-:S13]  /*13a0*/  ISETP.NE.AND P0, PT, R157, 0x3, PT ;  /* 0x000000039d00780c */ /* 0x000fda0003f05270 */
[----:B------:R-:W-:Y:S05]  /*13b0*/  @!P0 BRA `(.L_x_18) ;  /* 0x0000000000048947 */ /* 0x000fea0003800000 */
[----:B------:R-:W-:Y:S01]  /*13c0*/  BPT.TRAP 0x1 ;  /* 0x000000040000795c */ /* 0x000fe20000300000 */
.L_x_18:
[----:B------:R-:W2:Y:S01]  /*13d0*/  S2UR UR5, SR_CgaCtaId ;  /* 0x00000000000579c3 */ /* 0x000ea20000008800 */
[----:B------:R-:W-:Y:S01]  /*13e0*/  UMOV UR4, 0x400 ;  /* 0x0000040000047882 */ /* 0x000fe20000000000 */
[----:B------:R-:W-:Y:S02]  /*13f0*/  IMAD.U32 R0, RZ, RZ, UR38 ;  /* 0x00000026ff007e24 */ /* 0x000fe4000f8e00ff */
[----:B------:R-:W-:-:S03]  /*1400*/  IMAD.U32 R3, RZ, RZ, UR39 ;  /* 0x00000027ff037e24 */ /* 0x000fc6000f8e00ff */
[----:B------:R-:W-:Y:S01]  /*1410*/  SHF.L.U32 R0, R0, 0x1f, RZ ;  /* 0x0000001f00007819 */ /* 0x000fe200000006ff */
[----:B--2---:R-:W-:-:S06]  /*1420*/  ULEA UR4, UR5, UR4, 0x18 ;  /* 0x0000000405047291 */ /* 0x004fcc000f8ec03f */
[----:B------:R-:W-:-:S04]  /*1430*/  IMAD.U32 R6, RZ, RZ, UR4 ;  /* 0x00000004ff067e24 */ /* 0x000fc8000f8e00ff */
[----:B------:R-:W-:-:S04]  /*1440*/  IMAD R3, R3, 0x8, R6 ;  /* 0x0000000803037824 */ /* 0x000fc800078e0206 */
[----:B------:R2:W3:Y:S01]  /*1450*/  SYNCS.PHASECHK.TRANS64.TRYWAIT P1, [R3+URZ], R0 ;  /* 0x00000000030075a7 */ /* 0x0004e2000802017f */
[----:B------:R-:W-:Y:S05]  /*1460*/  @!P0 BRA `(.L_x_19) ;  /* 0x0000000000048947 */ /* 0x000fea0003800000 */
[----:B------:R-:W-:Y:S01]  /*1470*/  BPT.TRAP 0x1 ;  /* 0x000000040000795c */ /* 0x000fe20000300000 */
.L_x_19:
[----:B---3--:R-:W-:Y:S05]  /*1480*/  @P1 BRA `(.L_x_20) ;  /* 0x0000000000081947 */ /* 0x008fea0003800000 */
[----:B------:R-:W3:Y:S02]  /*1490*/  SYNCS.PHASECHK.TRANS64.TRYWAIT P1, [R3+URZ], R0 ;  /* 0x00000000030075a7 */ /* 0x000ee4000802017f */
[----:B---3--:R-:W-:Y:S05]  /*14a0*/  @!P1 BRA `(.L_x_21) ;  /* 0x000000a000d89947 */ /* 0x008fea0003800000 */
.L_x_20:
[----:B------:R-:W-:-:S04]  /*14b0*/  UISETP.LT.AND UP0, UPT, UR40, 0x1, UPT ;  /* 0x000000012800788c */ /* 0x000fc8000bf01270 */
[----:B------:R-:W-:-:S06]  /*14c0*/  USEL UR4, UR40, 0x1, UP0 ;  /* 0x0000000128047887 */ /* 0x000fcc0008000000 */
[----:B--23--:R-:W-:Y:S01]  /*14d0*/  IMAD.U32 R0, RZ, RZ, UR4 ;  /* 0x00000004ff007e24 */ /* 0x00cfe2000f8e00ff */
[----:B------:R-:W-:Y:S05]  /*14e0*/  WARPSYNC.ALL ;  /* 0x0000000000007948 */ /* 0x000fea0003800000 */
[----:B------:R-:W-:-:S04]  /*14f0*/  IADD3 R0, -R0, UR40, RZ ;  /* 0x0000002800007c10 */ /* 0x000fc8000fffe1ff */
[----:B------:R-:W-:Y:S02]  /*1500*/  ISETP.GE.AND P1, PT, R0, 0x1, PT ;  /* 0x000000010000780c */ /* 0x000fe40003f26270 */
[----:B------:R-:W-:Y:S01]  /*1510*/  R2UR UR4, R6 ;  /* 0x00000000060472ca */ /* 0x000fe200000e0000 */
[----:B------:R-:W-:Y:S01]  /*1520*/  WARPGROUP.ARRIVE ;  /* 0x00000000000079c5 */ /* 0x000fe20000000000 */
[----:B------:R-:W-:Y:S01]  /*1530*/  UMOV UR9, 0x40000040 ;  /* 0x4000004000097882 */ /* 0x000fe20000000000 */
[----:B------:R-:W-:-:S10]  /*1540*/  UMOV UR11, 0x40000040 ;  /* 0x40000040000b7882 */ /* 0x000fd40000000000 */
[----:B------:R-:W-:-:S04]  /*1550*/  UIADD3 UR4, UR4, 0x10100, URZ ;  /* 0x0001010004047890 */ /* 0x000fc8000fffe03f */
[----:B------:R-:W-:-:S04]  /*1560*/  USHF.R.U32.HI UR4, URZ, 0x4, UR4 ;  /* 0x000000043f047899 */ /* 0x000fc80008011604 */
[----:B------:R-:W-:Y:S02]  /*1570*/  ULOP3.LUT UR5, UR4, 0x3fff, URZ, 0xc0, !UPT ;  /* 0x00003fff04057892 */ /* 0x000fe4000f8ec03f */
[----:B------:R-:W-:Y:S02]  /*1580*/  ULOP3.LUT UR4, UR41, 0x10000, URZ, 0xfc, !UPT ;  /* 0x0001000029047892 */ /* 0x000fe4000f8efc3f */
[----:B------:R-:W-:Y:S02]  /*1590*/  ULOP3.LUT UR5, UR5, 0x10000, URZ, 0xfc, !UPT ;  /* 0x0001000005057892 */ /* 0x000fe4000f8efc3f */
[----:B------:R-:W-:Y:S02]  /*15a0*/  ULEA UR6, UR39, UR4, 0xa ;  /* 0x0000000427067291 */ /* 0x000fe4000f8e503f */
[----:B------:R-:W-:-:S05]  /*15b0*/  ULEA UR7, UR39, UR5, 0xb ;  /* 0x0000000527077291 */ /* 0x000fca000f8e583f */
[----:B------:R-:W-:Y:S02]  /*15c0*/  UMOV UR8, UR6 ;  /* 0x0000000600087c82 */ /* 0x000fe40008000000 */
[----:B------:R-:W-:Y:S02]  /*15d0*/  UMOV UR10, UR7 ;  /* 0x00000007000a7c82 */ /* 0x000fe40008000000 */
[----:B------:R-:W-:Y:S01]  /*15e0*/  HGMMA.64x256x16.F32.BF16 R24, gdesc[UR8], RZ, !UPT, gsb0 ;  /* 0x03e00000081879f0 */ /* 0x000fe2000c0018ff */
[----:B------:R-:W-:Y:S02]  /*15f0*/  UIADD3 UR8, UR6, 0x2, URZ ;  /* 0x0000000206087890 */ /* 0x000fe4000fffe03f */
[----:B------:R-:W-:Y:S01]  /*1600*/  UIADD3 UR10, UR7, 0x2, URZ ;  /* 0x00000002070a7890 */ /* 0x000fe2000fffe03f */
[----:B------:R-:W-:Y:S01]  /*1610*/  UMOV UR9, 0x40000040 ;  /* 0x4000004000097882 */ /* 0x000fe20000000000 */
[----:B------:R-:W-:Y:S01]  /*1620*/  UMOV UR11, 0x40000040 ;  /* 0x40000040000b7882 */ /* 0x000fe20000000000 */
[----:B------:R-:W-:-:S02]  /*1630*/  WARPGROUP.DEPBAR.LE gsb0, 0x0 ;  /* 0x00008000000079c5 */ /* 0x000fc40000010000 */
[----:B------:R-:W-:-:S15]  /*1640*/  WARPGROUP.ARRIVE ;  /* 0x00000000000079c5 */ /* 0x000fde0000000000 */
[----:B------:R-:W-:-:S05]  /*1650*/  NOP ;  /* 0x0000000000007918 */ /* 0x000fca0000000000 */
[----:B------:R-:W-:Y:S01]  /*1660*/  HGMMA.64x256x16.F32.BF16 R24, gdesc[UR8], R24, gsb0 ;  /* 0x03e00000081879f0 */ /* 0x000fe20008001818 */
[----:B------:R-:W-:Y:S02]  /*1670*/  UIADD3 UR8, UR6, 0x4, URZ ;  /* 0x0000000406087890 */ /* 0x000fe4000fffe03f */
[----:B------:R-:W-:Y:S01]  /*1680*/  UIADD3 UR10, UR7, 0x4, URZ ;  /* 0x00000004070a7890 */ /* 0x000fe2000fffe03f */
[----:B------:R-:W-:Y:S01]  /*1690*/  UMOV UR9, 0x40000040 ;  /* 0x4000004000097882 */ /* 0x000fe20000000000 */
[----:B------:R-:W-:Y:S01]  /*16a0*/  UMOV UR11, 0x40000040 ;  /* 0x40000040000b7882 */ /* 0x000fe20000000000 */
[----:B------:R-:W-:Y:S02]  /*16b0*/  WARPGROUP.DEPBAR.LE gsb0, 0x0 ;  /* 0x00008000000079c5 */ /* 0x000fe40000010000 */
        /* <DEDUP_REMOVED lines=10> */
[----:B------:R-:W-:Y:S03]  /*1760*/  HGMMA.64x256x16.F32.BF16 R24, gdesc[UR8], R24, gsb0 ;  /* 0x03e00000081879f0 */ /* 0x000fe60008001818 */
[----:B------:R-:W-:Y:S02]  /*1770*/  WARPGROUP.DEPBAR.LE gsb0, 0x0 ;  /* 0x00008000000079c5 */ /* 0x000fe40000010000 */
[----:B------:R-:W-:Y:S05]  /*1780*/  @!P1 BRA `(.L_x_22) ;  /* 0x0000000400309947 */ /* 0x000fea0003800000 */
[----:B------:R-:W-:Y:S02]  /*1790*/  UIADD3 UR6, UR39, 0x1, URZ ;  /* 0x0000000127067890 */ /* 0x000fe4000fffe03f */
[----:B------:R-:W-:Y:S02]  /*17a0*/  IMAD.U32 R3, RZ, RZ, UR39 ;  /* 0x00000027ff037e24 */ /* 0x000fe4000f8e00ff */
[----:B------:R-:W-:-:S04]  /*17b0*/  UISETP.NE.AND UP0, UPT, UR6, 0x4, UPT ;  /* 0x000000040600788c */ /* 0x000fc8000bf05270 */
[----:B------:R-:W-:Y:S02]  /*17c0*/  USEL UR7, URZ, 0x1, UP0 ;  /* 0x000000013f077887 */ /* 0x000fe40008000000 */
[----:B------:R-:W-:Y:S02]  /*17d0*/  USEL UR6, UR6, URZ, UP0 ;  /* 0x0000003f06067287 */ /* 0x000fe40008000000 */
[----:B------:R-:W-:-:S06]  /*17e0*/  ULOP3.LUT UR7, UR38, UR7, URZ, 0x3c, !UPT ;  /* 0x0000000726077292 */ /* 0x000fcc000f8e3c3f */
[----:B------:R-:W-:-:S07]  /*17f0*/  IMAD.U32 R7, RZ, RZ, UR7 ;  /* 0x00000007ff077e24 */ /* 0x000fce000f8e00ff */
.L_x_29:
[----:B------:R-:W-:Y:S05]  /*1800*/  @!P0 BRA `(.L_x_23) ;  /* 0x0000000000048947 */ /* 0x000fea0003800000 */
[----:B------:R-:W-:Y:S01]  /*1810*/  BPT.TRAP 0x1 ;  /* 0x000000040000795c */ /* 0x000fe20000300000 */
.L_x_23:
[----:B------:R-:W2:Y:S01]  /*1820*/  S2UR UR8, SR_CgaCtaId ;  /* 0x00000000000879c3 */ /* 0x000ea20000008800 */
[----:B------:R-:W-:Y:S01]  /*1830*/  UMOV UR7, 0x400 ;  /* 0x0000040000077882 */ /* 0x000fe20000000000 */
[----:B01----:R-:W-:Y:S01]  /*1840*/  IMAD.U32 R5, RZ, RZ, UR6 ;  /* 0x00000006ff057e24 */ /* 0x003fe2000f8e00ff */
[----:B------:R-:W-:Y:S01]  /*1850*/  SHF.L.U32 R4, R7, 0x1f, RZ ;  /* 0x0000001f07047819 */ /* 0x000fe200000006ff */
[----:B--2---:R-:W-:-:S06]  /*1860*/  ULEA UR7, UR8, UR7, 0x18 ;  /* 0x0000000708077291 */ /* 0x004fcc000f8ec03f */
[----:B------:R-:W-:-:S04]  /*1870*/  IMAD.U32 R6, RZ, RZ, UR7 ;  /* 0x00000007ff067e24 */ /* 0x000fc8000f8e00ff */
[----:B------:R-:W-:-:S04]  /*1880*/  IMAD R5, R5, 0x8, R6 ;  /* 0x0000000805057824 */ /* 0x000fc800078e0206 */
[----:B------:R0:W1:Y:S01]  /*1890*/  SYNCS.PHASECHK.TRANS64.TRYWAIT P1, [R5+URZ], R4 ;  /* 0x00000004050075a7 */ /* 0x000062000802017f */
[----:B------:R-:W-:Y:S05]  /*18a0*/  @!P0 BRA `(.L_x_24) ;  /* 0x0000000000048947 */ /* 0x000fea0003800000 */
[----:B------:R-:W-:Y:S01]  /*18b0*/  BPT.TRAP 0x1 ;  /* 0x000000040000795c */ /* 0x000fe20000300000 */
.L_x_24:
[----:B-1----:R-:W-:Y:S05]  /*18c0*/  @P1 BRA `(.L_x_25) ;  /* 0x0000000000081947 */ /* 0x002fea0003800000 */
[----:B------:R-:W1:Y:S02]  /*18d0*/  SYNCS.PHASECHK.TRANS64.TRYWAIT P1, [R5+URZ], R4 ;  /* 0x00000004050075a7 */ /* 0x000e64000802017f */
[----:B-1----:R-:W-:Y:S05]  /*18e0*/  @!P1 BRA `(.L_x_26) ;  /* 0x0000009c00dc9947 */ /* 0x002fea0003800000 */
.L_x_25:
[----:B------:R-:W-:Y:S01]  /*18f0*/  ULEA UR7, UR6, UR4, 0xa ;  /* 0x0000000406077291 */ /* 0x000fe2000f8e503f */
[----:B------:R-:W-:Y:S01]  /*1900*/  WARPGROUP.ARRIVE ;  /* 0x00000000000079c5 */ /* 0x000fe20000000000 */
[----:B------:R-:W-:Y:S01]  /*1910*/  ULEA UR12, UR6, UR5, 0xb ;  /* 0x00000005060c7291 */ /* 0x000fe2000f8e583f */
[----:B------:R-:W-:Y:S01]  /*1920*/  UMOV UR9, 0x40000040 ;  /* 0x4000004000097882 */ /* 0x000fe20000000000 */
[----:B------:R-:W-:-:S03]  /*1930*/  UMOV UR11, 0x40000040 ;  /* 0x40000040000b7882 */ /* 0x000fc60000000000 */
[----:B------:R-:W-:Y:S02]  /*1940*/  UMOV UR8, UR7 ;  /* 0x0000000700087c82 */ /* 0x000fe40008000000 */
[----:B------:R-:W-:Y:S02]  /*1950*/  UMOV UR10, UR12 ;  /* 0x0000000c000a7c82 */ /* 0x000fe40008000000 */
[----:B------:R-:W-:Y:S01]  /*1960*/  HGMMA.64x256x16.F32.BF16 R24, gdesc[UR8], R24, gsb0 ;  /* 0x03e00000081879f0 */ /* 0x000fe20008001818 */
        /* <DEDUP_REMOVED lines=26> */
[----:B------:R-:W-:Y:S01]  /*1b10*/  BPT.TRAP 0x1 ;  /* 0x000000040000795c */ /* 0x000fe20000300000 */
.L_x_27:
[----:B------:R-:W-:-:S13]  /*1b20*/  ISETP.NE.AND P1, PT, R156, RZ, PT ;  /* 0x000000ff9c00720c */ /* 0x000fda0003f25270 */
[----:B01----:R-:W-:-:S04]  /*1b30*/  @P1 IMAD R4, R3, 0x8, R6 ;  /* 0x0000000803041824 */ /* 0x003fc800078e0206 */
[----:B------:R-:W-:-:S05]  /*1b40*/  @P1 VIADD R5, R4, 0x20 ;  /* 0x0000002004051836 */ /* 0x000fca0000000000 */
[----:B------:R-:W-:-:S04]  /*1b50*/  @P1 PRMT R5, R22, 0x654, R5 ;  /* 0x0000065416051816 */ /* 0x000fc80000000005 */
[----:B------:R0:W-:Y:S01]  /*1b60*/  @P1 SYNCS.ARRIVE.TRANS64.RED.A1T0 RZ, [R5+URZ], RZ ;  /* 0x000000ff05ff19a7 */ /* 0x0001e2000810043f */
[----:B------:R-:W-:-:S13]  /*1b70*/  ISETP.GT.U32.AND P1, PT, R19, 0x1, PT ;  /* 0x000000011300780c */ /* 0x000fda0003f24070 */
[----:B0-----:R-:W-:Y:S05]  /*1b80*/  @P1 BRA `(.L_x_28) ;  /* 0x0000000000041947 */ /* 0x001fea0003800000 */
[----:B------:R-:W-:Y:S01]  /*1b90*/  BPT.TRAP 0x1 ;  /* 0x000000040000795c */ /* 0x000fe20000300000 */
.L_x_28:
[----:B------:R-:W-:Y:S01]  /*1ba0*/  UIADD3 UR6, UR6, 0x1, URZ ;  /* 0x0000000106067890 */ /* 0x000fe2000fffe03f */
[C---:B------:R-:W-:Y:S01]  /*1bb0*/  ISETP.GT.AND P2, PT, R0.reuse, 0x1, PT ;  /* 0x000000010000780c */ /* 0x040fe20003f44270 */
[----:B------:R-:W-:Y:S02]  /*1bc0*/  VIADD R3, R3, 0x1 ;  /* 0x0000000103037836 */ /* 0x000fe40000000000 */
[----:B------:R-:W-:Y:S01]  /*1bd0*/  UISETP.NE.AND UP0, UPT, UR6, 0x4, UPT ;  /* 0x000000040600788c */ /* 0x000fe2000bf05270 */
[----:B------:R-:W-:Y:S02]  /*1be0*/  VIADD R0, R0, 0xffffffff ;  /* 0xffffffff00007836 */ /* 0x000fe40000000000 */
[C---:B------:R-:W-:Y:S01]  /*1bf0*/  ISETP.NE.AND P1, PT, R3.reuse, 0x4, PT ;  /* 0x000000040300780c */ /* 0x040fe20003f25270 */
[----:B------:R-:W-:Y:S02]  /*1c00*/  USEL UR7, URZ, 0x1, UP0 ;  /* 0x000000013f077887 */ /* 0x000fe40008000000 */
[----:B------:R-:W-:Y:S01]  /*1c10*/  USEL UR6, UR6, URZ, UP0 ;  /* 0x0000003f06067287 */ /* 0x000fe20008000000 */
[----:B------:R-:W-:-:S03]  /*1c20*/  SEL R3, R3, RZ, P1 ;  /* 0x000000ff03037207 */ /* 0x000fc60000800000 */
[----:B------:R-:W-:Y:S01]  /*1c30*/  LOP3.LUT R7, R7, UR7, RZ, 0x3c, !PT ;  /* 0x0000000707077c12 */ /* 0x000fe2000f8e3cff */
[----:B------:R-:W-:Y:S07]  /*1c40*/  @P2 BRA `(.L_x_29) ;  /* 0xfffffff800ec2947 */ /* 0x000fee000383ffff */
.L_x_22:
[----:B------:R-:W2:Y:S02]  /*1c50*/  LDC R0, c[0x0][0x28c] ;  /* 0x0000a300ff007b82 */ /* 0x000ea40000000800 */
[----:B--2---:R-:W-:-:S13]  /*1c60*/  ISETP.GE.AND P1, PT, R0, 0x1, PT ;  /* 0x000000010000780c */ /* 0x004fda0003f26270 */
[----:B------:R-:W-:Y:S05]  /*1c70*/  @!P1 BRA `(.L_x_30) ;  /* 0x0000000000409947 */ /* 0x000fea0003800000 */
[----:B------:R-:W-:Y:S05]  /*1c80*/  @!P0 BRA `(.L_x_31) ;  /* 0x0000000000048947 */ /* 0x000fea0003800000 */
[----:B------:R-:W-:Y:S01]  /*1c90*/  BPT.TRAP 0x1 ;  /* 0x000000040000795c */ /* 0x000fe20000300000 */
.L_x_31:
[----:B------:R-:W-:Y:S01]  /*1ca0*/  ISETP.NE.AND P0, PT, R156, RZ, PT ;  /* 0x000000ff9c00720c */ /* 0x000fe20003f05270 */
[----:B------:R-:W-:-:S12]  /*1cb0*/  UISETP.LT.AND UP1, UPT, UR40, 0x1, UPT ;  /* 0x000000012800788c */ /* 0x000fd8000bf21270 */
[----:B------:R-:W-:-:S05]  /*1cc0*/  VOTEU.ANY UP0, P0 ;  /* 0x00000000003f7886 */ /* 0x000fca0000000100 */
[----:B------:R-:W-:-:S04]  /*1cd0*/  @UP0 USEL UR4, UR40, 0x1, UP1 ;  /* 0x0000000128040887 */ /* 0x000fc80008800000 */
[----:B------:R-:W-:-:S06]  /*1ce0*/  @UP0 UIADD3 UR4, UR39, UR40, -UR4 ;  /* 0x0000002827040290 */ /* 0x000fcc000fffe804 */
[----:B------:R-:W-:-:S04]  /*1cf0*/  IMAD.U32 R0, RZ, RZ, UR4 ;  /* 0x00000004ff007e24 */ /* 0x000fc8000f8e00ff */
[----:B------:R-:W-:-:S05]  /*1d00*/  @P0 IMAD.SHL.U32 R0, R0, 0x8, RZ ;  /* 0x0000000800000824 */ /* 0x000fca00078e00ff */
[----:B------:R-:W-:-:S04]  /*1d10*/  @P0 LOP3.LUT R0, R0, 0x18, RZ, 0xc0, !PT ;  /* 0x0000001800000812 */ /* 0x000fc800078ec0ff */
[----:B------:R-:W-:-:S04]  /*1d20*/  @P0 IADD3 R3, R6, 0x20, R0 ;  /* 0x0000002006030810 */ /* 0x000fc80007ffe000 */
[----:B------:R-:W-:-:S04]  /*1d30*/  @P0 PRMT R3, R22, 0x654, R3 ;  /* 0x0000065416030816 */ /* 0x000fc80000000003 */
[----:B------:R2:W-:Y:S01]  /*1d40*/  @P0 SYNCS.ARRIVE.TRANS64.RED.A1T0 RZ, [R3+URZ], RZ ;  /* 0x000000ff03ff09a7 */ /* 0x0005e2000810043f */
[----:B------:R-:W-:-:S13]  /*1d50*/  ISETP.GT.U32.AND P0, PT, R19, 0x1, PT ;  /* 0x000000011300780c */ /* 0x000fda0003f04070 */
[----:B--2---:R-:W-:Y:S05]  /*1d60*/  @P0 BRA `(.L_x_30) ;  /* 0x0000000000040947 */ /* 0x004fea0003800000 */
[----:B------:R-:W-:Y:S01]  /*1d70*/  BPT.TRAP 0x1 ;  /* 0x000000040000795c */ /* 0x000fe20000300000 */
.L_x_30:
[----:B------:R-:W2:Y:S01]  /*1d80*/  LDC R7, c[0x0][0x288] ;  /* 0x0000a200ff077b82 */ /* 0x000ea20000000800 */
[--C-:B------:R-:W-:Y:S01]  /*1d90*/  SHF.R.U32.HI R0, RZ, 0x2, R18.reuse ;  /* 0x00000002ff007819 */ /* 0x100fe20000011612 */
[----:B------:R-:W-:Y:S01]  /*1da0*/  UIADD3 UR39, UR40, UR39, URZ ;  /* 0x0000002728277290 */ /* 0x000fe2000fffe03f */
[----:B01----:R-:W-:Y:S01]  /*1db0*/  LOP3.LUT R4, R18, 0x60, RZ, 0xc0, !PT ;  /* 0x0000006012047812 */ /* 0x003fe200078ec0ff */
[----:B------:R-:W-:Y:S01]  /*1dc0*/  ULDC UR8, c[0x0][0x284] ;  /* 0x0000a10000087ab9 */ /* 0x000fe20000000800 */
[----:B------:R-:W-:Y:S01]  /*1dd0*/  SHF.R.U32.HI R5, RZ, 0x7, R18 ;  /* 0x00000007ff057819 */ /* 0x000fe20000011612 */
[----:B------:R-:W-:Y:S01]  /*1de0*/  USHF.R.U32.HI UR4, URZ, 0x2, UR39 ;  /* 0x000000023f047899 */ /* 0x000fe20008011627 */
[----:B------:R-:W-:Y:S01]  /*1df0*/  LOP3.LUT R3, R0, 0x7, RZ, 0xc0, !PT ;  /* 0x0000000700037812 */ /* 0x000fe200078ec0ff */
[----:B------:R-:W-:Y:S01]  /*1e00*/  UISETP.GT.U32.AND UP1, UPT, UR39, 0x3, UPT ;  /* 0x000000032700788c */ /* 0x000fe2000bf24070 */
[----:B------:R-:W-:Y:S01]  /*1e10*/  SHF.R.U32.HI R10, RZ, 0x1, R4 ;  /* 0x00000001ff0a7819 */ /* 0x000fe20000011604 */
[----:B------:R-:W-:Y:S01]  /*1e20*/  IMAD.SHL.U32 R4, R18, 0x2, RZ ;  /* 0x0000000212047824 */ /* 0x000fe200078e00ff */
[----:B------:R-:W-:Y:S01]  /*1e30*/  LOP3.LUT R0, R5, 0x1, RZ, 0xc0, !PT ;  /* 0x0000000105007812 */ /* 0x000fe200078ec0ff */
[----:B------:R-:W-:Y:S01]  /*1e40*/  ULOP3.LUT UR4, UR4, 0x1, URZ, 0xc0, !UPT ;  /* 0x0000000104047892 */ /* 0x000fe2000f8ec03f */
[----:B------:R-:W-:Y:S01]  /*1e50*/  IADD3 R5, RZ, -R10, -R3 ;  /* 0x8000000aff057210 */ /* 0x000fe20007ffe803 */
[----:B------:R-:W-:Y:S01]  /*1e60*/  ULDC.64 UR6, c[0x0][0x5d0] ;  /* 0x0001740000067ab9 */ /* 0x000fe20000000a00 */
[----:B------:R-:W-:Y:S01]  /*1e70*/  LOP3.LUT R9, R4, 0x6, RZ, 0xc0, !PT ;  /* 0x0000000604097812 */ /* 0x000fe200078ec0ff */
[C---:B------:R-:W-:Y:S01]  /*1e80*/  IMAD.SHL.U32 R6, R0.reuse, 0x40, RZ ;  /* 0x0000004000067824 */ /* 0x040fe200078e00ff */
[----:B------:R-:W-:Y:S01]  /*1e90*/  UISETP.NE.U32.AND UP0, UPT, UR4, 0x1, UPT ;  /* 0x000000010400788c */ /* 0x000fe2000bf05070 */
[----:B------:R-:W-:Y:S01]  /*1ea0*/  IMAD R11, R0, -0x40, R5 ;  /* 0xffffffc0000b7824 */ /* 0x000fe200078e0205 */
[----:B------:R-:W-:Y:S01]  /*1eb0*/  LOP3.LUT R0, R18, 0x3, RZ, 0xc0, !PT ;  /* 0x0000000312007812 */ /* 0x000fe200078ec0ff */
[----:B------:R-:W-:Y:S01]  /*1ec0*/  UISETP.LT.U32.AND UP1, UPT, UR40, 0x4, UP1 ;  /* 0x000000042800788c */ /* 0x000fe20008f21070 */
[----:B------:R-:W-:Y:S01]  /*1ed0*/  PRMT R8, R9, 0x6540, R152 ;  /* 0x0000654009087816 */ /* 0x000fe20000000098 */
[----:B------:R-:W-:Y:S01]  /*1ee0*/  IMAD.SHL.U32 R152, R152, 0x100, RZ ;  /* 0x0000010098987824 */ /* 0x000fe200078e00ff */
[----:B------:R-:W-:Y:S01]  /*1ef0*/  SHF.R.S32.HI R21, RZ, 0x1f, R23 ;  /* 0x0000001fff157819 */ /* 0x000fe20000011417 */
[----:B--2---:R-:W-:Y:S01]  /*1f00*/  IMAD R13, R0, -0x2, R7 ;  /* 0xfffffffe000d7824 */ /* 0x004fe200078e0207 */
[----:B------:R-:W-:Y:S01]  /*1f10*/  UISETP.GT.U32.AND UP0, UPT, UR40, 0x3, !UP0 ;  /* 0x000000032800788c */ /* 0x000fe2000c704070 */
[----:B------:R-:W-:Y:S01]  /*1f20*/  IMAD.SHL.U32 R0, R153, 0x80, RZ ;  /* 0x0000008099007824 */ /* 0x000fe200078e00ff */
[----:B------:R-:W-:Y:S01]  /*1f30*/  ISETP.GE.AND P0, PT, R152, R7, PT ;  /* 0x000000079800720c */ /* 0x000fe20003f06270 */
[----:B------:R-:W-:Y:S01]  /*1f40*/  IMAD R4, R21, UR6, RZ ;  /* 0x0000000615047c24 */ /* 0x000fe2000f8e02ff */
[----:B------:R-:W-:Y:S01]  /*1f50*/  SHF.R.S32.HI R9, RZ, 0x1f, R8 ;  /* 0x0000001fff097819 */ /* 0x000fe20000011408 */
[----:B------:R-:W-:Y:S01]  /*1f60*/  USEL UR5, URZ, 0x1, !UP1 ;  /* 0x000000013f057887 */ /* 0x000fe2000c800000 */
[----:B------:R-:W-:Y:S01]  /*1f70*/  ISETP.GE.OR P0, PT, R0, UR8, P0 ;  /* 0x0000000800007c0c */ /* 0x000fe20008706670 */
[----:B------:R-:W-:Y:S01]  /*1f80*/  USEL UR4, URZ, 0x1, !UP0 ;  /* 0x000000013f047887 */ /* 0x000fe2000c000000 */
[----:B------:R-:W-:Y:S01]  /*1f90*/  LOP3.LUT R3, R6, 0x40, R3, 0xe2, !PT ;  /* 0x0000004006037812 */ /* 0x000fe200078ee203 */
[----:B------:R-:W-:Y:S01]  /*1fa0*/  IMAD.WIDE R6, R153, 0x80, RZ ;  /* 0x0000008099067825 */ /* 0x000fe200078e02ff */
[----:B------:R-:W-:Y:S01]  /*1fb0*/  ULOP3.LUT UR39, UR39, 0x3, URZ, 0xc0, !UPT ;  /* 0x0000000327277892 */ /* 0x000fe2000f8ec03f */
[----:B------:R-:W-:Y:S01]  /*1fc0*/  IADD3 R0, -R0, UR8, R11 ;  /* 0x0000000800007c10 */ /* 0x000fe2000fffe10b */
[----:B------:R-:W-:Y:S01]  /*1fd0*/  ULOP3.LUT UR38, UR4, UR38, UR5, 0x96, !UPT ;  /* 0x0000002604267292 */ /* 0x000fe2000f8e9605 */
[C---:B------:R-:W-:Y:S01]  /*1fe0*/  IMAD R15, R23.reuse, UR7, R4 ;  /* 0x00000007170f7c24 */ /* 0x040fe2000f8e0204 */
[----:B------:R-:W-:Y:S01]  /*1ff0*/  LOP3.LUT R169, R6, R3, R10, 0xfe, !PT ;  /* 0x0000000306a97212 */ /* 0x000fe200078efe0a */
[----:B------:R-:W-:-:S04]  /*2000*/  IMAD.WIDE.U32 R4, R23, UR6, R8 ;  /* 0x0000000617047c25 */ /* 0x000fc8000f8e0008 */
[----:B------:R-:W-:Y:S02]  /*2010*/  IMAD.IADD R5, R5, 0x1, R15 ;  /* 0x0000000105057824 */ /* 0x000fe400078e020f */
[----:B------:R-:W-:Y:S02]  /*2020*/  IMAD.IADD R3, R13, 0x1, -R152 ;  /* 0x000000010d037824 */ /* 0x000fe400078e0a98 */
[----:B------:R-:W-:Y:S01]  /*2030*/  IMAD.MOV.U32 R153, RZ, RZ, -0x1 ;  /* 0xffffffffff997424 */ /* 0x000fe200078e00ff */
[----:B------:R-:W-:Y:S06]  /*2040*/  @P0 BRA `(.L_x_32) ;  /* 0x0000007800dc0947 */ /* 0x000fec0003800000 */
[----:B------:R-:W0:Y:S01]  /*2050*/  LDC.64 R10, c[0x0][0x5c8] ;  /* 0x00017200ff0a7b82 */ /* 0x000e220000000a00 */
[----:B-----5:R-:W-:Y:S01]  /*2060*/  FSETP.NEU.AND P1, PT, R155, RZ, PT ;  /* 0x000000ff9b00720b */ /* 0x020fe20003f2d000 */
[----:B------:R-:W-:Y:S01]  /*2070*/  BSSY B0, `(.L_x_32) ;  /* 0x00007b4000007945 */ /* 0x000fe20003800000 */
[----:B------:R-:W-:-:S04]  /*2080*/  ISETP.GT.AND P0, PT, R3, RZ, PT ;  /* 0x000000ff0300720c */ /* 0x000fc80003f04270 */
[----:B------:R-:W-:Y:S01]  /*2090*/  ISETP.GT.AND P3, PT, R0, RZ, P0 ;  /* 0x000000ff0000720c */ /* 0x000fe20000764270 */
[-C--:B0-----:R-:W-:Y:S02]  /*20a0*/  IMAD R12, R7, R10.reuse, RZ ;  /* 0x0000000a070c7224 */ /* 0x081fe400078e02ff */
[----:B------:R-:W-:-:S04]  /*20b0*/  IMAD.WIDE.U32 R160, R169, R10, R4 ;  /* 0x0000000aa9a07225 */ /* 0x000fc800078e0004 */
[----:B------:R-:W-:-:S04]  /*20c0*/  IMAD R5, R169, R11, R12 ;  /* 0x0000000ba9057224 */ /* 0x000fc800078e020c */
[----:B------:R-:W-:Y:S01]  /*20d0*/  IMAD.IADD R171, R161, 0x1, R5 ;  /* 0x00000001a1ab7824 */ /* 0x000fe200078e0205 */
[----:B------:R-:W-:Y:S06]  /*20e0*/  @!P1 BRA `(.L_x_33) ;  /* 0x0000005400989947 */ /* 0x000fec0003800000 */
[----:B------:R-:W0:Y:S01]  /*20f0*/  LDC.64 R14, c[0x0][0x5b8] ;  /* 0x00016e00ff0e7b82 */ /* 0x000e220000000a00 */
[----:B------:R-:W-:-:S07]  /*2100*/  ULDC.64 UR4, c[0x0][0x5c0] ;  /* 0x0001700000047ab9 */ /* 0x000fce0000000a00 */
[----:B------:R-:W1:Y:S08]  /*2110*/  LDC.64 R166, c[0x0][0x5b0] ;  /* 0x00016c00ffa67b82 */ /* 0x000e700000000a00 */
[----:B------:R-:W2:Y:S01]  /*2120*/  LDC.64 R12, c[0x0][0x5a8] ;  /* 0x00016a00ff0c7b82 */ /* 0x000ea20000000a00 */
[-C--:B0-----:R-:W-:Y:S02]  /*2130*/  IMAD R4, R21, R14.reuse, RZ ;  /* 0x0000000e15047224 */ /* 0x081fe400078e02ff */
[----:B------:R-:W-:-:S04]  /*2140*/  IMAD.WIDE.U32 R162, R23, R14, R8 ;  /* 0x0000000e17a27225 */ /* 0x000fc800078e0008 */
[----:B------:R-:W-:Y:S02]  /*2150*/  IMAD R161, R23, R15, R4 ;  /* 0x0000000f17a17224 */ /* 0x000fe400078e0204 */
[-C--:B-1----:R-:W-:Y:S02]  /*2160*/  IMAD R6, R7, R166.reuse, RZ ;  /* 0x000000a607067224 */ /* 0x082fe400078e02ff */
[----:B------:R-:W-:Y:S02]  /*2170*/  IMAD.IADD R21, R163, 0x1, R161 ;  /* 0x00000001a3157824 */ /* 0x000fe400078e02a1 */
[----:B------:R-:W-:Y:S02]  /*2180*/  IMAD.MOV.U32 R20, RZ, RZ, R162 ;  /* 0x000000ffff147224 */ /* 0x000fe400078e00a2 */
[C---:B------:R-:W-:Y:S02]  /*2190*/  IMAD R165, R169.reuse, R167, R6 ;  /* 0x000000a7a9a57224 */ /* 0x040fe400078e0206 */
[----:B------:R-:W-:-:S04]  /*21a0*/  IMAD.WIDE.U32 R4, R169, R166, R20 ;  /* 0x000000a6a9047225 */ /* 0x000fc800078e0014 */
[----:B------:R-:W-:Y:S01]  /*21b0*/  IMAD.IADD R5, R5, 0x1, R165 ;  /* 0x0000000105057824 */ /* 0x000fe200078e02a5 */
[----:B--2---:R-:W-:-:S04]  /*21c0*/  LEA R6, P1, R4, R12, 0x1 ;  /* 0x0000000c04067211 */ /* 0x004fc800078208ff */
[----:B------:R-:W-:-:S05]  /*21d0*/  LEA.HI.X R7, R4, R13, R5, 0x1, P1 ;  /* 0x0000000d04077211 */ /* 0x000fca00008f0c05 */
[----:B------:R0:W2:Y:S01]  /*21e0*/  @P3 LDG.E.LTC128B.U16 R15, desc[UR36][R6.64] ;  /* 0x00000024060f3981 */ /* 0x0000a2000c1e1520 */
[----:B------:R-:W-:Y:S01]  /*21f0*/  IMAD.WIDE.U32 R158, R169, R166, R8 ;  /* 0x000000a6a99e7225 */ /* 0x000fe200078e0008 */
[----:B------:R-:W-:Y:S03]  /*2200*/  BSSY B1, `(.L_x_34) ;  /* 0x0000013000017945 */ /* 0x000fe60003800000 */
[----:B------:R-:W-:Y:S02]  /*2210*/  IMAD.IADD R159, R165, 0x1, R159 ;  /* 0x00000001a59f7824 */ /* 0x000fe400078e029f */
[----:B------:R-:W-:-:S04]  /*2220*/  IMAD.WIDE.U32 R158, R23, R14, R158 ;  /* 0x0000000e179e7225 */ /* 0x000fc800078e009e */
[----:B0-----:R-:W-:Y:S01]  /*2230*/  IMAD.IADD R7, R161, 0x1, R159 ;  /* 0x00000001a1077824 */ /* 0x001fe200078e029f */
[----:B------:R-:W-:Y:S02]  /*2240*/  LEA R6, P4, R158, R12, 0x1 ;  /* 0x0000000c9e067211 */ /* 0x000fe400078808ff */
[----:B------:R-:W-:Y:S02]  /*2250*/  SHF.L.U64.HI R159, R166, 0x3, R167 ;  /* 0x00000003a69f7819 */ /* 0x000fe400000102a7 */
[----:B------:R-:W-:Y:S01]  /*2260*/  LEA.HI.X R7, R158, R13, R7, 0x1, P4 ;  /* 0x0000000d9e077211 */ /* 0x000fe200020f0c07 */
[----:B------:R-:W-:Y:S02]  /*2270*/  IMAD.SHL.U32 R158, R166, 0x8, RZ ;  /* 0x00000008a69e7824 */ /* 0x000fe400078e00ff */
[----:B--2---:R-:W-:-:S04]  /*2280*/  IMAD.U32 R4, R15, 0x10000, RZ ;  /* 0x000100000f047824 */ /* 0x004fc800078e00ff */
[----:B------:R-:W-:Y:S01]  /*2290*/  FMUL R5, R4, R155 ;  /* 0x0000009b04057220 */ /* 0x000fe20000400000 */
[----:B------:R-:W-:-:S03]  /*22a0*/  LEA R4, P1, R160, UR4, 0x1 ;  /* 0x00000004a0047c11 */ /* 0x000fc6000f8208ff */
[----:B------:R-:W-:Y:S01]  /*22b0*/  FFMA R24, R24, R154, R5 ;  /* 0x0000009a18187223 */ /* 0x000fe20000000005 */
[----:B------:R-:W-:Y:S02]  /*22c0*/  LEA.HI.X R5, R160, UR5, R171, 0x1, P1 ;  /* 0x00000005a0057c11 */ /* 0x000fe400088f0cab */
[----:B------:R-:W-:Y:S02]  /*22d0*/  ISETP.GT.AND P1, PT, R3, 0x1, PT ;  /* 0x000000010300780c */ /* 0x000fe40003f24270 */
[----:B------:R-:W-:Y:S02]  /*22e0*/  F2FP.BF16.F32.PACK_AB R24, RZ, R24 ;  /* 0x00000018ff18723e */ /* 0x000fe400000010ff */
[----:B------:R-:W-:-:S03]  /*22f0*/  ISETP.GT.AND P2, PT, R0, RZ, P1 ;  /* 0x000000ff0000720c */ /* 0x000fc60000f44270 */
[----:B------:R0:W-:Y:S10]  /*2300*/  @P3 STG.E.U16 desc[UR36][R4.64], R24 ;  /* 0x0000001804003986 */ /* 0x0001f4000c101524 */
[----:B------:R-:W-:Y:S05]  /*2310*/  @!P2 BRA `(.L_x_35) ;  /* 0x000000000004a947 */ /* 0x000fea0003800000 */
[----:B------:R1:W5:Y:S02]  /*2320*/  LDG.E.LTC128B.U16 R15, desc[UR36][R6.64+0x2] ;  /* 0x00000224060f7981 */ /* 0x000364000c1e1520 */
.L_x_35:
[----:B------:R-:W-:Y:S05]  /*2330*/  BSYNC B1 ;  /* 0x0000000000017941 */ /* 0x000fea0003800000 */
.L_x_34:
[----:B-----5:R-:W-:Y:S01]  /*2340*/  IMAD.U32 R20, R15, 0x10000, RZ ;  /* 0x000100000f147824 */ /* 0x020fe200078e00ff */
[----:B------:R-:W-:Y:S01]  /*2350*/  ISETP.GT.AND P0, PT, R0, 0x8, P0 ;  /* 0x000000080000780c */ /* 0x000fe20000704270 */
[----:B------:R-:W-:Y:S01]  /*2360*/  IMAD.WIDE.U32 R158, R169, R166, R158 ;  /* 0x000000a6a99e7225 */ /* 0x000fe200078e009e */
[----:B------:R-:W-:-:S03]  /*2370*/  PRMT R152, R15, 0x7610, R152 ;  /* 0x000076100f987816 */ /* 0x000fc60000000098 */
[----:B------:R-:W-:Y:S01]  /*2380*/  FMUL R20, R20, R155 ;  /* 0x0000009b14147220 */ /* 0x000fe20000400000 */
[----:B------:R-:W-:Y:S01]  /*2390*/  IMAD.IADD R165, R165, 0x1, R159 ;  /* 0x00000001a5a57824 */ /* 0x000fe200078e029f */
[----:B------:R-:W-:Y:S02]  /*23a0*/  IADD3 R162, P3, R162, R158, RZ ;  /* 0x0000009ea2a27210 */ /* 0x000fe40007f7e0ff */
[----:B------:R-:W-:-:S03]  /*23b0*/  FFMA R25, R25, R154, R20 ;  /* 0x0000009a19197223 */ /* 0x000fc60000000014 */
[----:B------:R-:W-:Y:S02]  /*23c0*/  IMAD.X R21, R165, 0x1, R21, P3 ;  /* 0x00000001a5157824 */ /* 0x000fe400018e0615 */
[----:B------:R-:W-:Y:S02]  /*23d0*/  F2FP.BF16.F32.PACK_AB R25, RZ, R25 ;  /* 0x00000019ff19723e */ /* 0x000fe400000010ff */
[C---:B------:R-:W-:Y:S02]  /*23e0*/  LEA R20, P3, R162.reuse, R12, 0x1 ;  /* 0x0000000ca2147211 */ /* 0x040fe400078608ff */
[----:B------:R-:W-:Y:S02]  /*23f0*/  PRMT R159, R25, 0x7610, R159 ;  /* 0x00007610199f7816 */ /* 0x000fe4000000009f */
[----:B------:R-:W-:-:S03]  /*2400*/  LEA.HI.X R21, R162, R13, R21, 0x1, P3 ;  /* 0x0000000da2157211 */ /* 0x000fc600018f0c15 */
[----:B------:R2:W-:Y:S04]  /*2410*/  @P2 STG.E.U16 desc[UR36][R4.64+0x2], R159 ;  /* 0x0000029f04002986 */ /* 0x0005e8000c101524 */
[----:B------:R-:W0:Y:S01]  /*2420*/  @P0 LDG.E.LTC128B.U16 R152, desc[UR36][R20.64] ;  /* 0x0000002414980981 */ /* 0x000e22000c1e1520 */
[----:B------:R-:W-:Y:S01]  /*2430*/  IADD3 R8, P2, R8, R158, RZ ;  /* 0x0000009e08087210 */ /* 0x000fe20007f5e0ff */
[----:B------:R-:W-:Y:S01]  /*2440*/  BSSY B1, `(.L_x_36) ;  /* 0x0000011000017945 */ /* 0x000fe20003800000 */
[----:B------:R-:W-:Y:S02]  /*2450*/  SHF.L.U64.HI R11, R10, 0x4, R11 ;  /* 0x000000040a0b7819 */ /* 0x000fe4000001020b */
[----:B------:R-:W-:Y:S01]  /*2460*/  ISETP.GT.AND P1, PT, R0, 0x8, P1 ;  /* 0x000000080000780c */ /* 0x000fe20000f24270 */
[----:B------:R-:W-:Y:S01]  /*2470*/  IMAD.X R9, R9, 0x1, R165, P2 ;  /* 0x0000000109097824 */ /* 0x000fe200010e06a5 */
[----:B------:R-:W-:Y:S01]  /*2480*/  LEA R10, P2, R10, R4, 0x4 ;  /* 0x000000040a0a7211 */ /* 0x000fe200078420ff */
[----:B------:R-:W-:-:S04]  /*2490*/  IMAD.WIDE.U32 R14, R23, R14, R8 ;  /* 0x0000000e170e7225 */ /* 0x000fc800078e0008 */
[----:B------:R-:W-:Y:S01]  /*24a0*/  IMAD.X R11, R11, 0x1, R5, P2 ;  /* 0x000000010b0b7824 */ /* 0x000fe200010e0605 */
[----:B------:R-:W-:Y:S01]  /*24b0*/  LEA R8, P3, R14, R12, 0x1 ;  /* 0x0000000c0e087211 */ /* 0x000fe200078608ff */
[----:B------:R-:W-:-:S05]  /*24c0*/  IMAD.IADD R9, R161, 0x1, R15 ;  /* 0x00000001a1097824 */ /* 0x000fca00078e020f */
[----:B------:R-:W-:Y:S01]  /*24d0*/  LEA.HI.X R9, R14, R13, R9, 0x1, P3 ;  /* 0x0000000d0e097211 */ /* 0x000fe200018f0c09 */
[----:B0-----:R-:W-:-:S04]  /*24e0*/  IMAD.U32 R24, R152, 0x10000, RZ ;  /* 0x0001000098187824 */ /* 0x001fc800078e00ff */
[----:B------:R-:W-:-:S04]  /*24f0*/  FMUL R25, R24, R155 ;  /* 0x0000009b18197220 */ /* 0x000fc80000400000 */
[----:B------:R-:W-:-:S05]  /*2500*/  FFMA R25, R26, R154, R25 ;  /* 0x0000009a1a197223 */ /* 0x000fca0000000019 */
[----:B------:R-:W-:-:S05]  /*2510*/  F2FP.BF16.F32.PACK_AB R25, RZ, R25 ;  /* 0x00000019ff19723e */ /* 0x000fca00000010ff */
[----:B------:R2:W-:Y:S01]  /*2520*/  @P0 STG.E.U16 desc[UR36][R10.64], R25 ;  /* 0x000000190a000986 */ /* 0x0005e2000c101524 */
[----:B------:R-:W-:Y:S05]  /*2530*/  @!P1 BRA `(.L_x_37) ;  /* 0x0000000000049947 */ /* 0x000fea0003800000 */
[----:B------:R0:W5:Y:S02]  /*2540*/  LDG.E.LTC128B.U16 R152, desc[UR36][R8.64+0x2] ;  /* 0x0000022408987981 */ /* 0x000164000c1e1520 */
.L_x_37:
[----:B------:R-:W-:Y:S05]  /*2550*/  BSYNC B1 ;  /* 0x0000000000017941 */ /* 0x000fea0003800000 */
.L_x_36:
[----:B-----5:R-:W-:Y:S01]  /*2560*/  IMAD.U32 R12, R152, 0x10000, RZ ;  /* 0x00010000980c7824 */ /* 0x020fe200078e00ff */
[----:B------:R-:W-:Y:S01]  /*2570*/  ISETP.GT.AND P0, PT, R3, 0x8, PT ;  /* 0x000000080300780c */ /* 0x000fe20003f04270 */
[----:B------:R-:W-:Y:S02]  /*2580*/  BSSY B1, `(.L_x_38) ;  /* 0x0000008000017945 */ /* 0x000fe40003800000 */
[----:B------:R-:W-:Y:S01]  /*2590*/  FMUL R12, R12, R155 ;  /* 0x0000009b0c0c7220 */ /* 0x000fe20000400000 */
[----:B------:R-:W-:-:S03]  /*25a0*/  ISETP.GT.AND P2, PT, R0, RZ, P0 ;  /* 0x000000ff0000720c */ /* 0x000fc60000744270 */
[----:B------:R-:W-:-:S05]  /*25b0*/  FFMA R12, R27, R154, R12 ;  /* 0x0000009a1b0c7223 */ /* 0x000fca000000000c */
[----:B------:R-:W-:-:S05]  /*25c0*/  F2FP.BF16.F32.PACK_AB R12, RZ, R12 ;  /* 0x0000000cff0c723e */ /* 0x000fca00000010ff */
[----:B------:R3:W-:Y:S01]  /*25d0*/  @P1 STG.E.U16 desc[UR36][R10.64+0x2], R12 ;  /* 0x0000020c0a001986 */ /* 0x0007e2000c101524 */
[----:B------:R-:W-:Y:S05]  /*25e0*/  @!P2 BRA `(.L_x_39) ;  /* 0x000000000004a947 */ /* 0x000fea0003800000 */
[----:B------:R4:W5:Y:S02]  /*25f0*/  LDG.E.LTC128B.U16 R152, desc[UR36][R6.64+0x10] ;  /* 0x0000102406987981 */ /* 0x000964000c1e1520 */
.L_x_39:
[----:B------:R-:W-:Y:S05]  /*2600*/  BSYNC B1 ;  /* 0x0000000000017941 */ /* 0x000fea0003800000 */
.L_x_38:
[----:B---3-5:R-:W-:Y:S01]  /*2610*/  IMAD.U32 R12, R152, 0x10000, RZ ;  /* 0x00010000980c7824 */ /* 0x028fe200078e00ff */
        /* <DEDUP_REMOVED lines=9> */
.L_x_41:
[----:B------:R-:W-:Y:S05]  /*26b0*/  BSYNC B1 ;  /* 0x0000000000017941 */ /* 0x000fea0003800000 */
.L_x_40:
[----:B-----5:R-:W-:Y:S01]  /*26c0*/  IMAD.U32 R12, R152, 0x10000, RZ ;  /* 0x00010000980c7824 */ /* 0x020fe200078e00ff */
[----:B------:R-:W-:Y:S01]  /*26d0*/  ISETP.GT.AND P0, PT, R0, 0x8, P0 ;  /* 0x000000080000780c */ /* 0x000fe20000704270 */
[----:B------:R-:W-:Y:S02]  /*26e0*/  BSSY B1, `(.L_x_42) ;  /* 0x0000007000017945 */ /* 0x000fe40003800000 */
[----:B------:R-:W-:-:S04]  /*26f0*/  FMUL R12, R12, R155 ;  /* 0x0000009b0c0c7220 */ /* 0x000fc80000400000 */
[----:B------:R-:W-:-:S05]  /*2700*/  FFMA R12, R29, R154, R12 ;  /* 0x0000009a1d0c7223 */ /* 0x000fca000000000c */
[----:B------:R-:W-:-:S05]  /*2710*/  F2FP.BF16.F32.PACK_AB R12, RZ, R12 ;  /* 0x0000000cff0c723e */ /* 0x000fca00000010ff */
[----:B------:R0:W-:Y:S01]  /*2720*/  @P3 STG.E.U16 desc[UR36][R4.64+0x12], R12 ;  /* 0x0000120c04003986 */ /* 0x0001e2000c101524 */
[----:B------:R-:W-:Y:S05]  /*2730*/  @!P0 BRA `(.L_x_43) ;  /* 0x0000000000048947 */ /* 0x000fea0003800000 */
[----:B------:R0:W5:Y:S02]  /*2740*/  LDG.E.LTC128B.U16 R152, desc[UR36][R8.64+0x10] ;  /* 0x0000102408987981 */ /* 0x000164000c1e1520 */
.L_x_43:
[----:B------:R-:W-:Y:S05]  /*2750*/  BSYNC B1 ;  /* 0x0000000000017941 */ /* 0x000fea0003800000 */
.L_x_42:
[----:B0----5:R-:W-:Y:S01]  /*2760*/  IMAD.U32 R12, R152, 0x10000, RZ ;  /* 0x00010000980c7824 */ /* 0x021fe200078e00ff */
[----:B------:R-:W-:Y:S01]  /*2770*/  ISETP.GT.AND P1, PT, R0, 0x8, P1 ;  /* 0x000000080000780c */ /* 0x000fe20000f24270 */
[----:B------:R-:W-:Y:S02]  /*2780*/  BSSY B1, `(.L_x_44) ;  /* 0x0000007000017945 */ /* 0x000fe40003800000 */
[----:B---3--:R-:W-:-:S04]  /*2790*/  FMUL R13, R12, R155 ;  /* 0x0000009b0c0d7220 */ /* 0x008fc80000400000 */
[----:B------:R-:W-:-:S05]  /*27a0*/  FFMA R13, R30, R154, R13 ;  /* 0x0000009a1e0d7223 */ /* 0x000fca000000000d */
[----:B------:R-:W-:-:S05]  /*27b0*/  F2FP.BF16.F32.PACK_AB R13, RZ, R13 ;  /* 0x0000000dff0d723e */ /* 0x000fca00000010ff */
[----:B------:R0:W-:Y:S01]  /*27c0*/  @P0 STG.E.U16 desc[UR36][R10.64+0x10], R13 ;  /* 0x0000100d0a000986 */ /* 0x0001e2000c101524 */
[----:B------:R-:W-:Y:S05]  /*27d0*/  @!P1 BRA `(.L_x_45) ;  /* 0x0000000000049947 */ /* 0x000fea0003800000 */
[----:B------:R3:W5:Y:S02]  /*27e0*/  LDG.E.LTC128B.U16 R152, desc[UR36][R8.64+0x12] ;  /* 0x0000122408987981 */ /* 0x000764000c1e1520 */
.L_x_45:
[----:B------:R-:W-:Y:S05]  /*27f0*/  BSYNC B1 ;  /* 0x0000000000017941 */ /* 0x000fea0003800000 */
.L_x_44:
        /* <DEDUP_REMOVED lines=10> */
.L_x_47:
[----:B------:R-:W-:Y:S05]  /*28a0*/  BSYNC B1 ;  /* 0x0000000000017941 */ /* 0x000fea0003800000 */
.L_x_46:
[----:B0----5:R-:W-:Y:S01]  /*28b0*/  IMAD.U32 R12, R152, 0x10000, RZ ;  /* 0x00010000980c7824 */ /* 0x021fe200078e00ff */
        /* <DEDUP_REMOVED lines=9> */
.L_x_49:
[----:B------:R-:W-:Y:S05]  /*2950*/  BSYNC B1 ;  /* 0x0000000000017941 */ /* 0x000fea0003800000 */
.L_x_48:
        /* <DEDUP_REMOVED lines=9> */
.L_x_51:
[----:B------:R-:W-:Y:S05]  /*29f0*/  BSYNC B1 ;  /* 0x0000000000017941 */ /* 0x000fea0003800000 */
.L_x_50:
[----:B0----5:R-:W-:Y:S01]  /*2a00*/  IMAD.U32 R12, R152, 0x10000, RZ ;  /* 0x00010000980c7824 */ /* 0x021fe200078e00ff */
        /* <DEDUP_REMOVED lines=8> */
.L_x_53:
[----:B------:R-:W-:Y:S05]  /*2a90*/  BSYNC B1 ;  /* 0x0000000000017941 */ /* 0x000fea0003800000 */
.L_x_52:
        /* <DEDUP_REMOVED lines=10> */
.L_x_55:
[----:B------:R-:W-:Y:S05]  /*2b40*/  BSYNC B1 ;  /* 0x0000000000017941 */ /* 0x000fea0003800000 */
.L_x_54:
        /* <DEDUP_REMOVED lines=10> */
.L_x_57:
[----:B------:R-:W-:Y:S05]  /*2bf0*/  BSYNC B1 ;  /* 0x0000000000017941 */ /* 0x000fea0003800000 */
.L_x_56:
        /* <DEDUP_REMOVED lines=9> */
.L_x_59:
[----:B------:R-:W-:Y:S05]  /*2c90*/  BSYNC B1 ;  /* 0x0000000000017941 */ /* 0x000fea0003800000 */
.L_x_58:
        /* <DEDUP_REMOVED lines=9> */
.L_x_61:
[----:B------:R-:W-:Y:S05]  /*2d30*/  BSYNC B1 ;  /* 0x0000000000017941 */ /* 0x000fea0003800000 */
.L_x_60:
        /* <DEDUP_REMOVED lines=10> */
.L_x_63:
[----:B------:R-:W-:Y:S05]  /*2de0*/  BSYNC B1 ;  /* 0x0000000000017941 */ /* 0x000fea0003800000 */
.L_x_62:
        /* <DEDUP_REMOVED lines=10> */
.L_x_65:
[----:B------:R-:W-:Y:S05]  /*2e90*/  BSYNC B1 ;  /* 0x0000000000017941 */ /* 0x000fea0003800000 */
.L_x_64:
        /* <DEDUP_REMOVED lines=9> */
.L_x_67:
[----:B------:R-:W-:Y:S05]  /*2f30*/  BSYNC B1 ;  /* 0x0000000000017941 */ /* 0x000fea0003800000 */
.L_x_66:
        /* <DEDUP_REMOVED lines=9> */
.L_x_69:
[----:B------:R-:W-:Y:S05]  /*2fd0*/  BSYNC B1 ;  /* 0x0000000000017941 */ /* 0x000fea0003800000 */
.L_x_68:
        /* <DEDUP_REMOVED lines=10> */
.L_x_71:
[----:B------:R-:W-:Y:S05]  /*3080*/  BSYNC B1 ;  /* 0x0000000000017941 */ /* 0x000fea0003800000 */
.L_x_70:
        /* <DEDUP_REMOVED lines=10> */
.L_x_73:
[----:B------:R-:W-:Y:S05]  /*3130*/  BSYNC B1 ;  /* 0x0000000000017941 */ /* 0x000fea0003800000 */
.L_x_72:
        /* <DEDUP_REMOVED lines=9> */
.L_x_75:
[----:B------:R-:W-:Y:S05]  /*31d0*/  BSYNC B1 ;  /* 0x0000000000017941 */ /* 0x000fea0003800000 */
.L_x_74:
        /* <DEDUP_REMOVED lines=9> */
.L_x_77:
[----:B------:R-:W-:Y:S05]  /*3270*/  BSYNC B1 ;  /* 0x0000000000017941 */ /* 0x000fea0003800000 */
.L_x_76:
        /* <DEDUP_REMOVED lines=10> */
.L_x_79:
[----:B------:R-:W-:Y:S05]  /*3320*/  BSYNC B1 ;  /* 0x0000000000017941 */ /* 0x000fea0003800000 */
.L_x_78:
        /* <DEDUP_REMOVED lines=10> */
.L_x_81:
[----:B------:R-:W-:Y:S05]  /*33d0*/  BSYNC B1 ;  /* 0x0000000000017941 */ /* 0x000fea0003800000 */
.L_x_80:
        /* <DEDUP_REMOVED lines=9> */
.L_x_83:
[----:B------:R-:W-:Y:S05]  /*3470*/  BSYNC B1 ;  /* 0x0000000000017941 */ /* 0x000fea0003800000 */
.L_x_82:
        /* <DEDUP_REMOVED lines=9> */
.L_x_85:
[----:B------:R-:W-:Y:S05]  /*3510*/  BSYNC B1 ;  /* 0x0000000000017941 */ /* 0x000fea0003800000 */
.L_x_84:
        /* <DEDUP_REMOVED lines=10> */
.L_x_87:
[----:B------:R-:W-:Y:S05]  /*35c0*/  BSYNC B1 ;  /* 0x0000000000017941 */ /* 0x000fea0003800000 */
.L_x_86:
        /* <DEDUP_REMOVED lines=10> */
.L_x_89:
[----:B------:R-:W-:Y:S05]  /*3670*/  BSYNC B1 ;  /* 0x0000000000017941 */ /* 0x000fea0003800000 */
.L_x_88:
        /* <DEDUP_REMOVED lines=9> */
.L_x_91:
[----:B------:R-:W-:Y:S05]  /*3710*/  BSYNC B1 ;  /* 0x0000000000017941 */ /* 0x000fea0003800000 */
.L_x_90:
        /* <DEDUP_REMOVED lines=9> */
.L_x_93:
[----:B------:R-:W-:Y:S05]  /*37b0*/  BSYNC B1 ;  /* 0x0000000000017941 */ /* 0x000fea0003800000 */
.L_x_92:
        /* <DEDUP_REMOVED lines=10> */
.L_x_95:
[----:B------:R-:W-:Y:S05]  /*3860*/  BSYNC B1 ;  /* 0x0000000000017941 */ /* 0x000fea0003800000 */
.L_x_94:
        /* <DEDUP_REMOVED lines=10> */
.L_x_97:
[----:B------:R-:W-:Y:S05]  /*3910*/  BSYNC B1 ;  /* 0x0000000000017941 */ /* 0x000fea0003800000 */
.L_x_96:
        /* <DEDUP_REMOVED lines=9> */
.L_x_99:
[----:B------:R-:W-:Y:S05]  /*39b0*/  BSYNC B1 ;  /* 0x0000000000017941 */ /* 0x000fea0003800000 */
.L_x_98:
        /* <DEDUP_REMOVED lines=9> */
.L_x_101:
[----:B------:R-:W-:Y:S05]  /*3a50*/  BSYNC B1 ;  /* 0x0000000000017941 */ /* 0x000fea0003800000 */
.L_x_100:
        /* <DEDUP_REMOVED lines=10> */
.L_x_103:
[----:B------:R-:W-:Y:S05]  /*3b00*/  BSYNC B1 ;  /* 0x0000000000017941 */ /* 0x000fea0003800000 */
.L_x_102:
        /* <DEDUP_REMOVED lines=10> */
.L_x_105:
[----:B------:R-:W-:Y:S05]  /*3bb0*/  BSYNC B1 ;  /* 0x0000000000017941 */ /* 0x000fea0003800000 */
.L_x_104:
        /* <DEDUP_REMOVED lines=9> */
.L_x_107:
[----:B------:R-:W-:Y:S05]  /*3c50*/  BSYNC B1 ;  /* 0x0000000000017941 */ /* 0x000fea0003800000 */
.L_x_106:
        /* <DEDUP_REMOVED lines=9> */
.L_x_109:
[----:B------:R-:W-:Y:S05]  /*3cf0*/  BSYNC B1 ;  /* 0x0000000000017941 */ /* 0x000fea0003800000 */
.L_x_108:
        /* <DEDUP_REMOVED lines=10> */
.L_x_111:
[----:B------:R-:W-:Y:S05]  /*3da0*/  BSYNC B1 ;  /* 0x0000000000017941 */ /* 0x000fea0003800000 */
.L_x_110:
        /* <DEDUP_REMOVED lines=10> */
.L_x_113:
[----:B------:R-:W-:Y:S05]  /*3e50*/  BSYNC B1 ;  /* 0x0000000000017941 */ /* 0x000fea0003800000 */
.L_x_112:
        /* <DEDUP_REMOVED lines=9> */
.L_x_115:
[----:B------:R-:W-:Y:S05]  /*3ef0*/  BSYNC B1 ;  /* 0x0000000000017941 */ /* 0x000fea0003800000 */
.L_x_114:
        /* <DEDUP_REMOVED lines=9> */
.L_x_117:
[----:B------:R-:W-:Y:S05]  /*3f90*/  BSYNC B1 ;  /* 0x0000000000017941 */ /* 0x000fea0003800000 */
.L_x_116:
        /* <DEDUP_REMOVED lines=10> */
.L_x_119:
[----:B------:R-:W-:Y:S05]  /*4040*/  BSYNC B1 ;  /* 0x0000000000017941 */ /* 0x000fea0003800000 */
.L_x_118:
        /* <DEDUP_REMOVED lines=10> */
.L_x_121:
[----:B------:R-:W-:Y:S05]  /*40f0*/  BSYNC B1 ;  /* 0x0000000000017941 */ /* 0x000fea0003800000 */
.L_x_120:
        /* <DEDUP_REMOVED lines=9> */
.L_x_123:
[----:B------:R-:W-:Y:S05]  /*4190*/  BSYNC B1 ;  /* 0x0000000000017941 */ /* 0x000fea0003800000 */
.L_x_122:
        /* <DEDUP_REMOVED lines=9> */
.L_x_125:
[----:B------:R-:W-:Y:S05]  /*4230*/  BSYNC B1 ;  /* 0x0000000000017941 */ /* 0x000fea0003800000 */
.L_x_124:
        /* <DEDUP_REMOVED lines=10> */
.L_x_127:
[----:B------:R-:W-:Y:S05]  /*42e0*/  BSYNC B1 ;  /* 0x0000000000017941 */ /* 0x000fea0003800000 */
.L_x_126:
        /* <DEDUP_REMOVED lines=10> */
.L_x_129:
[----:B------:R-:W-:Y:S05]  /*4390*/  BSYNC B1 ;  /* 0x0000000000017941 */ /* 0x000fea0003800000 */
.L_x_128:
        /* <DEDUP_REMOVED lines=9> */
.L_x_131:
[----:B------:R-:W-:Y:S05]  /*4430*/  BSYNC B1 ;  /* 0x0000000000017941 */ /* 0x000fea0003800000 */
.L_x_130:
        /* <DEDUP_REMOVED lines=9> */
.L_x_133:
[----:B------:R-:W-:Y:S05]  /*44d0*/  BSYNC B1 ;  /* 0x0000000000017941 */ /* 0x000fea0003800000 */
.L_x_132:
        /* <DEDUP_REMOVED lines=10> */
.L_x_135:
[----:B------:R-:W-:Y:S05]  /*4580*/  BSYNC B1 ;  /* 0x0000000000017941 */ /* 0x000fea0003800000 */
.L_x_134:
        /* <DEDUP_REMOVED lines=10> */
.L_x_137:
[----:B------:R-:W-:Y:S05]  /*4630*/  BSYNC B1 ;  /* 0x0000000000017941 */ /* 0x000fea0003800000 */
.L_x_136:
        /* <DEDUP_REMOVED lines=9> */
.L_x_139:
[----:B------:R-:W-:Y:S05]  /*46d0*/  BSYNC B1 ;  /* 0x0000000000017941 */ /* 0x000fea0003800000 */
.L_x_138:
        /* <DEDUP_REMOVED lines=9> */
.L_x_141:
[----:B------:R-:W-:Y:S05]  /*4770*/  BSYNC B1 ;  /* 0x0000000000017941 */ /* 0x000fea0003800000 */
.L_x_140:
        /* <DEDUP_REMOVED lines=10> */
.L_x_143:
[----:B------:R-:W-:Y:S05]  /*4820*/  BSYNC B1 ;  /* 0x0000000000017941 */ /* 0x000fea0003800000 */
.L_x_142:
        /* <DEDUP_REMOVED lines=10> */
.L_x_145:
[----:B------:R-:W-:Y:S05]  /*48d0*/  BSYNC B1 ;  /* 0x0000000000017941 */ /* 0x000fea0003800000 */
.L_x_144:
        /* <DEDUP_REMOVED lines=9> */
.L_x_147:
[----:B------:R-:W-:Y:S05]  /*4970*/  BSYNC B1 ;  /* 0x0000000000017941 */ /* 0x000fea0003800000 */
.L_x_146:
        /* <DEDUP_REMOVED lines=9> */
.L_x_149:
[----:B------:R-:W-:Y:S05]  /*4a10*/  BSYNC B1 ;  /* 0x0000000000017941 */ /* 0x000fea0003800000 */
.L_x_148:
        /* <DEDUP_REMOVED lines=10> */
.L_x_151:
[----:B------:R-:W-:Y:S05]  /*4ac0*/  BSYNC B1 ;  /* 0x0000000000017941 */ /* 0x000fea0003800000 */
.L_x_150:
        /* <DEDUP_REMOVED lines=10> */
.L_x_153:
[----:B------:R-:W-:Y:S05]  /*4b70*/  BSYNC B1 ;  /* 0x0000000000017941 */ /* 0x000fea0003800000 */
.L_x_152:
        /* <DEDUP_REMOVED lines=9> */
.L_x_155:
[----:B------:R-:W-:Y:S05]  /*4c10*/  BSYNC B1 ;  /* 0x0000000000017941 */ /* 0x000fea0003800000 */
.L_x_154:
        /* <DEDUP_REMOVED lines=9> */
.L_x_157:
[----:B------:R-:W-:Y:S05]  /*4cb0*/  BSYNC B1 ;  /* 0x0000000000017941 */ /* 0x000fea0003800000 */
.L_x_156:
        /* <DEDUP_REMOVED lines=10> */
.L_x_159:
[----:B------:R-:W-:Y:S05]  /*4d60*/  BSYNC B1 ;  /* 0x0000000000017941 */ /* 0x000fea0003800000 */
.L_x_158:
        /* <DEDUP_REMOVED lines=10> */
.L_x_161:
[----:B------:R-:W-:Y:S05]  /*4e10*/  BSYNC B1 ;  /* 0x0000000000017941 */ /* 0x000fea0003800000 */
.L_x_160:
        /* <DEDUP_REMOVED lines=9> */
.L_x_163:
[----:B------:R-:W-:Y:S05]  /*4eb0*/  BSYNC B1 ;  /* 0x0000000000017941 */ /* 0x000fea0003800000 */
.L_x_162:
        /* <DEDUP_REMOVED lines=9> */
.L_x_165:
[----:B------:R-:W-:Y:S05]  /*4f50*/  BSYNC B1 ;  /* 0x0000000000017941 */ /* 0x000fea0003800000 */
.L_x_164:
        /* <DEDUP_REMOVED lines=10> */
.L_x_167:
[----:B------:R-:W-:Y:S05]  /*5000*/  BSYNC B1 ;  /* 0x0000000000017941 */ /* 0x000fea0003800000 */
.L_x_166:
        /* <DEDUP_REMOVED lines=10> */
.L_x_169:
[----:B------:R-:W-:Y:S05]  /*50b0*/  BSYNC B1 ;  /* 0x0000000000017941 */ /* 0x000fea0003800000 */
.L_x_168:
        /* <DEDUP_REMOVED lines=9> */
.L_x_171:
[----:B------:R-:W-:Y:S05]  /*5150*/  BSYNC B1 ;  /* 0x0000000000017941 */ /* 0x000fea0003800000 */
.L_x_170:
        /* <DEDUP_REMOVED lines=9> */
.L_x_173:
[----:B------:R-:W-:Y:S05]  /*51f0*/  BSYNC B1 ;  /* 0x0000000000017941 */ /* 0x000fea0003800000 */
.L_x_172:
        /* <DEDUP_REMOVED lines=10> */
.L_x_175:
[----:B------:R-:W-:Y:S05]  /*52a0*/  BSYNC B1 ;  /* 0x0000000000017941 */ /* 0x000fea0003800000 */
.L_x_174:
        /* <DEDUP_REMOVED lines=10> */
.L_x_177:
[----:B------:R-:W-:Y:S05]  /*5350*/  BSYNC B1 ;  /* 0x0000000000017941 */ /* 0x000fea0003800000 */
.L_x_176:
        /* <DEDUP_REMOVED lines=9> */
.L_x_179:
[----:B------:R-:W-:Y:S05]  /*53f0*/  BSYNC B1 ;  /* 0x0000000000017941 */ /* 0x000fea0003800000 */
.L_x_178:
        /* <DEDUP_REMOVED lines=9> */
.L_x_181:
[----:B------:R-:W-:Y:S05]  /*5490*/  BSYNC B1 ;  /* 0x0000000000017941 */ /* 0x000fea0003800000 */
.L_x_180:
        /* <DEDUP_REMOVED lines=10> */
.L_x_183:
[----:B------:R-:W-:Y:S05]  /*5540*/  BSYNC B1 ;  /* 0x0000000000017941 */ /* 0x000fea0003800000 */
.L_x_182:
        /* <DEDUP_REMOVED lines=10> */
.L_x_185:
[----:B------:R-:W-:Y:S05]  /*55f0*/  BSYNC B1 ;  /* 0x0000000000017941 */ /* 0x000fea0003800000 */
.L_x_184:
        /* <DEDUP_REMOVED lines=9> */
.L_x_187:
[----:B------:R-:W-:Y:S05]  /*5690*/  BSYNC B1 ;  /* 0x0000000000017941 */ /* 0x000fea0003800000 */
.L_x_186:
        /* <DEDUP_REMOVED lines=9> */
.L_x_189:
[----:B------:R-:W-:Y:S05]  /*5730*/  BSYNC B1 ;  /* 0x0000000000017941 */ /* 0x000fea0003800000 */
.L_x_188:
        /* <DEDUP_REMOVED lines=10> */
.L_x_191:
[----:B------:R-:W-:Y:S05]  /*57e0*/  BSYNC B1 ;  /* 0x0000000000017941 */ /* 0x000fea0003800000 */
.L_x_190:
        /* <DEDUP_REMOVED lines=10> */
.L_x_193:
[----:B------:R-:W-:Y:S05]  /*5890*/  BSYNC B1 ;  /* 0x0000000000017941 */ /* 0x000fea0003800000 */
.L_x_192:
        /* <DEDUP_REMOVED lines=9> */
.L_x_195:
[----:B------:R-:W-:Y:S05]  /*5930*/  BSYNC B1 ;  /* 0x0000000000017941 */ /* 0x000fea0003800000 */
.L_x_194:
        /* <DEDUP_REMOVED lines=9> */
.L_x_197:
[----:B------:R-:W-:Y:S05]  /*59d0*/  BSYNC B1 ;  /* 0x0000000000017941 */ /* 0x000fea0003800000 */
.L_x_196:
        /* <DEDUP_REMOVED lines=10> */
.L_x_199:
[----:B------:R-:W-:Y:S05]  /*5a80*/  BSYNC B1 ;  /* 0x0000000000017941 */ /* 0x000fea0003800000 */
.L_x_198:
        /* <DEDUP_REMOVED lines=10> */
.L_x_201:
[----:B------:R-:W-:Y:S05]  /*5b30*/  BSYNC B1 ;  /* 0x0000000000017941 */ /* 0x000fea0003800000 */
.L_x_200:
        /* <DEDUP_REMOVED lines=9> */
.L_x_203:
[----:B------:R-:W-:Y:S05]  /*5bd0*/  BSYNC B1 ;  /* 0x0000000000017941 */ /* 0x000fea0003800000 */
.L_x_202:
        /* <DEDUP_REMOVED lines=9> */
.L_x_205:
[----:B------:R-:W-:Y:S05]  /*5c70*/  BSYNC B1 ;  /* 0x0000000000017941 */ /* 0x000fea0003800000 */
.L_x_204:
        /* <DEDUP_REMOVED lines=10> */
.L_x_207:
[----:B------:R-:W-:Y:S05]  /*5d20*/  BSYNC B1 ;  /* 0x0000000000017941 */ /* 0x000fea0003800000 */
.L_x_206:
        /* <DEDUP_REMOVED lines=10> */
.L_x_209:
[----:B------:R-:W-:Y:S05]  /*5dd0*/  BSYNC B1 ;  /* 0x0000000000017941 */ /* 0x000fea0003800000 */
.L_x_208:
        /* <DEDUP_REMOVED lines=9> */
.L_x_211:
[----:B------:R-:W-:Y:S05]  /*5e70*/  BSYNC B1 ;  /* 0x0000000000017941 */ /* 0x000fea0003800000 */
.L_x_210:
        /* <DEDUP_REMOVED lines=9> */
.L_x_213:
[----:B------:R-:W-:Y:S05]  /*5f10*/  BSYNC B1 ;  /* 0x0000000000017941 */ /* 0x000fea0003800000 */
.L_x_212:
        /* <DEDUP_REMOVED lines=10> */
.L_x_215:
[----:B------:R-:W-:Y:S05]  /*5fc0*/  BSYNC B1 ;  /* 0x0000000000017941 */ /* 0x000fea0003800000 */
.L_x_214:
        /* <DEDUP_REMOVED lines=10> */
.L_x_217:
[----:B------:R-:W-:Y:S05]  /*6070*/  BSYNC B1 ;  /* 0x0000000000017941 */ /* 0x000fea0003800000 */
.L_x_216:
        /* <DEDUP_REMOVED lines=9> */
.L_x_219:
[----:B------:R-:W-:Y:S05]  /*6110*/  BSYNC B1 ;  /* 0x0000000000017941 */ /* 0x000fea0003800000 */
.L_x_218:
        /* <DEDUP_REMOVED lines=9> */
.L_x_221:
[----:B------:R-:W-:Y:S05]  /*61b0*/  BSYNC B1 ;  /* 0x0000000000017941 */ /* 0x000fea0003800000 */
.L_x_220:
        /* <DEDUP_REMOVED lines=10> */
.L_x_223:
[----:B------:R-:W-:Y:S05]  /*6260*/  BSYNC B1 ;  /* 0x0000000000017941 */ /* 0x000fea0003800000 */
.L_x_222:
        /* <DEDUP_REMOVED lines=10> */
.L_x_225:
[----:B------:R-:W-:Y:S05]  /*6310*/  BSYNC B1 ;  /* 0x0000000000017941 */ /* 0x000fea0003800000 */
.L_x_224:
        /* <DEDUP_REMOVED lines=9> */
.L_x_227:
[----:B------:R-:W-:Y:S05]  /*63b0*/  BSYNC B1 ;  /* 0x0000000000017941 */ /* 0x000fea0003800000 */
.L_x_226:
        /* <DEDUP_REMOVED lines=9> */
.L_x_229:
[----:B------:R-:W-:Y:S05]  /*6450*/  BSYNC B1 ;  /* 0x0000000000017941 */ /* 0x000fea0003800000 */
.L_x_228:
        /* <DEDUP_REMOVED lines=10> */
.L_x_231:
[----:B------:R-:W-:Y:S05]  /*6500*/  BSYNC B1 ;  /* 0x0000000000017941 */ /* 0x000fea0003800000 */
.L_x_230:
        /* <DEDUP_REMOVED lines=10> */
.L_x_233:
[----:B------:R-:W-:Y:S05]  /*65b0*/  BSYNC B1 ;  /* 0x0000000000017941 */ /* 0x000fea0003800000 */
.L_x_232:
        /* <DEDUP_REMOVED lines=9> */
.L_x_235:
[----:B------:R-:W-:Y:S05]  /*6650*/  BSYNC B1 ;  /* 0x0000000000017941 */ /* 0x000fea0003800000 */
.L_x_234:
        /* <DEDUP_REMOVED lines=9> */
.L_x_237:
[----:B------:R-:W-:Y:S05]  /*66f0*/  BSYNC B1 ;  /* 0x0000000000017941 */ /* 0x000fea0003800000 */
.L_x_236:
        /* <DEDUP_REMOVED lines=10> */
.L_x_239:
[----:B------:R-:W-:Y:S05]  /*67a0*/  BSYNC B1 ;  /* 0x0000000000017941 */ /* 0x000fea0003800000 */
.L_x_238:
        /* <DEDUP_REMOVED lines=10> */
.L_x_241:
[----:B------:R-:W-:Y:S05]  /*6850*/  BSYNC B1 ;  /* 0x0000000000017941 */ /* 0x000fea0003800000 */
.L_x_240:
        /* <DEDUP_REMOVED lines=9> */
.L_x_243:
[----:B------:R-:W-:Y:S05]  /*68f0*/  BSYNC B1 ;  /* 0x0000000000017941 */ /* 0x000fea0003800000 */
.L_x_242:
        /* <DEDUP_REMOVED lines=9> */
.L_x_245:
[----:B------:R-:W-:Y:S05]  /*6990*/  BSYNC B1 ;  /* 0x0000000000017941 */ /* 0x000fea0003800000 */
.L_x_244:
        /* <DEDUP_REMOVED lines=10> */
.L_x_247:
[----:B------:R-:W-:Y:S05]  /*6a40*/  BSYNC B1 ;  /* 0x0000000000017941 */ /* 0x000fea0003800000 */
.L_x_246:
        /* <DEDUP_REMOVED lines=10> */
.L_x_249:
[----:B------:R-:W-:Y:S05]  /*6af0*/  BSYNC B1 ;  /* 0x0000000000017941 */ /* 0x000fea0003800000 */
.L_x_248:
        /* <DEDUP_REMOVED lines=9> */
.L_x_251:
[----:B------:R-:W-:Y:S05]  /*6b90*/  BSYNC B1 ;  /* 0x0000000000017941 */ /* 0x000fea0003800000 */
.L_x_250:
        /* <DEDUP_REMOVED lines=9> */
.L_x_253:
[----:B------:R-:W-:Y:S05]  /*6c30*/  BSYNC B1 ;  /* 0x0000000000017941 */ /* 0x000fea0003800000 */
.L_x_252:
        /* <DEDUP_REMOVED lines=10> */
.L_x_255:
[----:B------:R-:W-:Y:S05]  /*6ce0*/  BSYNC B1 ;  /* 0x0000000000017941 */ /* 0x000fea0003800000 */
.L_x_254:
        /* <DEDUP_REMOVED lines=10> */
.L_x_257:
[----:B------:R-:W-:Y:S05]  /*6d90*/  BSYNC B1 ;  /* 0x0000000000017941 */ /* 0x000fea0003800000 */
.L_x_256:
        /* <DEDUP_REMOVED lines=9> */
.L_x_259:
[----:B------:R-:W-:Y:S05]  /*6e30*/  BSYNC B1 ;  /* 0x0000000000017941 */ /* 0x000fea0003800000 */
.L_x_258:
        /* <DEDUP_REMOVED lines=9> */
.L_x_261:
[----:B------:R-:W-:Y:S05]  /*6ed0*/  BSYNC B1 ;  /* 0x0000000000017941 */ /* 0x000fea0003800000 */
.L_x_260:
        /* <DEDUP_REMOVED lines=10> */
.L_x_263:
[----:B------:R-:W-:Y:S05]  /*6f80*/  BSYNC B1 ;  /* 0x0000000000017941 */ /* 0x000fea0003800000 */
.L_x_262:
        /* <DEDUP_REMOVED lines=10> */
.L_x_265:
[----:B------:R-:W-:Y:S05]  /*7030*/  BSYNC B1 ;  /* 0x0000000000017941 */ /* 0x000fea0003800000 */
.L_x_264:
        /* <DEDUP_REMOVED lines=9> */
.L_x_267:
[----:B------:R-:W-:Y:S05]  /*70d0*/  BSYNC B1 ;  /* 0x0000000000017941 */ /* 0x000fea0003800000 */
.L_x_266:
        /* <DEDUP_REMOVED lines=9> */
.L_x_269:
[----:B------:R-:W-:Y:S05]  /*7170*/  BSYNC B1 ;  /* 0x0000000000017941 */ /* 0x000fea0003800000 */
.L_x_268:
        /* <DEDUP_REMOVED lines=10> */
.L_x_271:
[----:B------:R-:W-:Y:S05]  /*7220*/  BSYNC B1 ;  /* 0x0000000000017941 */ /* 0x000fea0003800000 */
.L_x_270:
        /* <DEDUP_REMOVED lines=10> */
.L_x_273:
[----:B------:R-:W-:Y:S05]  /*72d0*/  BSYNC B1 ;  /* 0x0000000000017941 */ /* 0x000fea0003800000 */
.L_x_272:
        /* <DEDUP_REMOVED lines=9> */
.L_x_275:
[----:B------:R-:W-:Y:S05]  /*7370*/  BSYNC B1 ;  /* 0x0000000000017941 */ /* 0x000fea0003800000 */
.L_x_274:
        /* <DEDUP_REMOVED lines=9> */
.L_x_277:
[----:B------:R-:W-:Y:S05]  /*7410*/  BSYNC B1 ;  /* 0x0000000000017941 */ /* 0x000fea0003800000 */
.L_x_276:
        /* <DEDUP_REMOVED lines=10> */
.L_x_279:
[----:B------:R-:W-:Y:S05]  /*74c0*/  BSYNC B1 ;  /* 0x0000000000017941 */ /* 0x000fea0003800000 */
.L_x_278:
        /* <DEDUP_REMOVED lines=10> */
.L_x_281:
[----:B------:R-:W-:Y:S05]  /*7570*/  BSYNC B1 ;  /* 0x0000000000017941 */ /* 0x000fea0003800000 */
.L_x_280:
[----:B01--45:R-:W-:Y:S01]  /*7580*/  IMAD.U32 R6, R152, 0x10000, RZ ;  /* 0x0001000098067824 */ /* 0x033fe200078e00ff */
        /* <DEDUP_REMOVED lines=8> */
.L_x_283:
[----:B------:R-:W-:Y:S05]  /*7610*/  BSYNC B1 ;  /* 0x0000000000017941 */ /* 0x000fea0003800000 */
.L_x_282:
[----:B0-2--5:R-:W-:Y:S01]  /*7620*/  IMAD.U32 R4, R152, 0x10000, RZ ;  /* 0x0001000098047824 */ /* 0x025fe200078e00ff */
[----:B------:R-:W-:Y:S01]  /*7630*/  ISETP.GT.AND P1, PT, R0, 0x8, P1 ;  /* 0x000000080000780c */ /* 0x000fe20000f24270 */
[----:B------:R-:W-:Y:S01]  /*7640*/  @P0 IMAD.MOV.U32 R5, RZ, RZ, R11 ;  /* 0x000000ffff050224 */ /* 0x000fe200078e000b */
[----:B------:R-:W-:Y:S01]  /*7650*/  BSSY B1, `(.L_x_284) ;  /* 0x0000008000017945 */ /* 0x000fe20003800000 */
[----:B------:R-:W-:Y:S01]  /*7660*/  FMUL R3, R4, R155 ;  /* 0x0000009b04037220 */ /* 0x000fe20000400000 */
[----:B------:R-:W-:-:S03]  /*7670*/  @P0 IMAD.MOV.U32 R4, RZ, RZ, R10 ;  /* 0x000000ffff040224 */ /* 0x000fc600078e000a */
[----:B------:R-:W-:-:S05]  /*7680*/  FFMA R3, R150, R154, R3 ;  /* 0x0000009a96037223 */ /* 0x000fca0000000003 */
[----:B------:R-:W-:-:S05]  /*7690*/  F2FP.BF16.F32.PACK_AB R3, RZ, R3 ;  /* 0x00000003ff03723e */ /* 0x000fca00000010ff */
[----:B------:R0:W-:Y:S01]  /*76a0*/  @P0 STG.E.U16 desc[UR36][R4.64+0x1f0], R3 ;  /* 0x0001f00304000986 */ /* 0x0001e2000c101524 */
[----:B------:R-:W-:Y:S05]  /*76b0*/  @!P1 BRA `(.L_x_285) ;  /* 0x0000000000049947 */ /* 0x000fea0003800000 */
[----:B------:R2:W5:Y:S02]  /*76c0*/  LDG.E.LTC128B.U16 R152, desc[UR36][R8.64+0x1f2] ;  /* 0x0001f22408987981 */ /* 0x000564000c1e1520 */
.L_x_285:
[----:B------:R-:W-:Y:S05]  /*76d0*/  BSYNC B1 ;  /* 0x0000000000017941 */ /* 0x000fea0003800000 */
.L_x_284:
[----:B------:R-:W-:Y:S05]  /*76e0*/  @!P1 BRA `(.L_x_286) ;  /* 0x0000002400309947 */ /* 0x000fea0003800000 */
[----:B-----5:R-:W-:-:S04]  /*76f0*/  IMAD.U32 R152, R152, 0x10000, RZ ;  /* 0x0001000098987824 */ /* 0x020fc800078e00ff */
[----:B------:R-:W-:-:S04]  /*7700*/  FMUL R152, R152, R155 ;  /* 0x0000009b98987220 */ /* 0x000fc80000400000 */
[----:B------:R-:W-:-:S05]  /*7710*/  FFMA R152, R151, R154, R152 ;  /* 0x0000009a97987223 */ /* 0x000fca0000000098 */
[----:B------:R-:W-:-:S05]  /*7720*/  F2FP.BF16.F32.PACK_AB R152, RZ, R152 ;  /* 0x00000098ff98723e */ /* 0x000fca00000010ff */
[----:B------:R4:W-:Y:S01]  /*7730*/  STG.E.U16 desc[UR36][R10.64+0x1f2], R152 ;  /* 0x0001f2980a007986 */ /* 0x0009e2000c101524 */
[----:B------:R-:W-:Y:S05]  /*7740*/  BRA `(.L_x_286) ;  /* 0x0000002400187947 */ /* 0x000fea0003800000 */
.L_x_33:
[----:B------:R-:W-:Y:S01]  /*7750*/  ISETP.GT.AND P2, PT, R3, 0x1, PT ;  /* 0x000000010300780c */ /* 0x000fe20003f44270 */
[----:B------:R-:W-:Y:S01]  /*7760*/  ULDC.64 UR4, c[0x0][0x5c0] ;  /* 0x0001700000047ab9 */ /* 0x000fe20000000a00 */
[-C--:B------:R-:W-:Y:S01]  /*7770*/  FMUL R24, R24, R154.reuse ;  /* 0x0000009a18187220 */ /* 0x080fe20000400000 */
[-C--:B------:R-:W-:Y:S01]  /*7780*/  FMUL R25, R25, R154.reuse ;  /* 0x0000009a19197220 */ /* 0x080fe20000400000 */
[----:B------:R-:W-:Y:S01]  /*7790*/  ISETP.GT.AND P1, PT, R0, RZ, P2 ;  /* 0x000000ff0000720c */ /* 0x000fe20001724270 */
[-C--:B------:R-:W-:Y:S01]  /*77a0*/  FMUL R26, R26, R154.reuse ;  /* 0x0000009a1a1a7220 */ /* 0x080fe20000400000 */
[----:B------:R-:W-:Y:S01]  /*77b0*/  LEA R4, P4, R160, UR4, 0x1 ;  /* 0x00000004a0047c11 */ /* 0x000fe2000f8808ff */
[----:B------:R-:W-:Y:S01]  /*77c0*/  FMUL R27, R27, R154 ;  /* 0x0000009a1b1b7220 */ /* 0x000fe20000400000 */
[----:B------:R-:W-:Y:S01]  /*77d0*/  F2FP.BF16.F32.PACK_AB R24, RZ, R24 ;  /* 0x00000018ff18723e */ /* 0x000fe200000010ff */
[-C--:B------:R-:W-:Y:S01]  /*77e0*/  FMUL R28, R28, R154.reuse ;  /* 0x0000009a1c1c7220 */ /* 0x080fe20000400000 */
[----:B------:R-:W-:Y:S01]  /*77f0*/  LEA.HI.X R5, R160, UR5, R171, 0x1, P4 ;  /* 0x00000005a0057c11 */ /* 0x000fe2000a0f0cab */
[-C--:B------:R-:W-:Y:S01]  /*7800*/  FMUL R29, R29, R154.reuse ;  /* 0x0000009a1d1d7220 */ /* 0x080fe20000400000 */
[----:B------:R-:W-:Y:S01]  /*7810*/  F2FP.BF16.F32.PACK_AB R25, RZ, R25 ;  /* 0x00000019ff19723e */ /* 0x000fe200000010ff */
[-C--:B------:R-:W-:Y:S01]  /*7820*/  FMUL R30, R30, R154.reuse ;  /* 0x0000009a1e1e7220 */ /* 0x080fe20000400000 */
[----:B------:R-:W-:Y:S01]  /*7830*/  ISETP.GT.AND P2, PT, R0, 0x8, P2 ;  /* 0x000000080000780c */ /* 0x000fe20001744270 */
[----:B------:R-:W-:Y:S01]  /*7840*/  @P3 STG.E.U16 desc[UR36][R4.64], R24 ;  /* 0x0000001804003986 */ /* 0x000fe2000c101524 */
[C---:B------:R-:W-:Y:S01]  /*7850*/  SHF.L.U64.HI R11, R10.reuse, 0x4, R11 ;  /* 0x000000040a0b7819 */ /* 0x040fe2000001020b */
[----:B------:R-:W-:Y:S01]  /*7860*/  FMUL R31, R31, R154 ;  /* 0x0000009a1f1f7220 */ /* 0x000fe20000400000 */
[----:B------:R-:W-:Y:S01]  /*7870*/  LEA R6, P3, R10, R4, 0x4 ;  /* 0x000000040a067211 */ /* 0x000fe200078620ff */
[----:B------:R-:W-:Y:S01]  /*7880*/  @P1 STG.E.U16 desc[UR36][R4.64+0x2], R25 ;  /* 0x0000021904001986 */ /* 0x000fe2000c101524 */
[----:B------:R-:W-:Y:S01]  /*7890*/  ISETP.GT.AND P1, PT, R0, 0x8, P0 ;  /* 0x000000080000780c */ /* 0x000fe20000724270 */
[----:B------:R-:W-:Y:S01]  /*78a0*/  FMUL R32, R32, R154 ;  /* 0x0000009a20207220 */ /* 0x000fe20000400000 */
[----:B------:R-:W-:Y:S01]  /*78b0*/  F2FP.BF16.F32.PACK_AB R26, RZ, R26 ;  /* 0x0000001aff1a723e */ /* 0x000fe200000010ff */
[----:B------:R-:W-:Y:S01]  /*78c0*/  IMAD.X R7, R11, 0x1, R5, P3 ;  /* 0x000000010b077824 */ /* 0x000fe200018e0605 */
[----:B------:R-:W-:Y:S01]  /*78d0*/  F2FP.BF16.F32.PACK_AB R27, RZ, R27 ;  /* 0x0000001bff1b723e */ /* 0x000fe200000010ff */
[-C--:B------:R-:W-:Y:S01]  /*78e0*/  FMUL R33, R33, R154.reuse ;  /* 0x0000009a21217220 */ /* 0x080fe20000400000 */
[----:B------:R-:W-:Y:S01]  /*78f0*/  ISETP.GT.AND P0, PT, R3, 0x8, PT ;  /* 0x000000080300780c */ /* 0x000fe20003f04270 */
[----:B------:R-:W-:Y:S01]  /*7900*/  FMUL R34, R34, R154 ;  /* 0x0000009a22227220 */ /* 0x000fe20000400000 */
[----:B------:R-:W-:Y:S01]  /*7910*/  F2FP.BF16.F32.PACK_AB R28, RZ, R28 ;  /* 0x0000001cff1c723e */ /* 0x000fe200000010ff */
[-C--:B------:R-:W-:Y:S01]  /*7920*/  FMUL R35, R35, R154.reuse ;  /* 0x0000009a23237220 */ /* 0x080fe20000400000 */
[----:B------:R-:W-:Y:S01]  /*7930*/  ISETP.GT.AND P4, PT, R0, RZ, P0 ;  /* 0x000000ff0000720c */ /* 0x000fe20000784270 */
[-C--:B------:R-:W-:Y:S01]  /*7940*/  FMUL R36, R36, R154.reuse ;  /* 0x0000009a24247220 */ /* 0x080fe20000400000 */
[----:B------:R-:W-:Y:S01]  /*7950*/  F2FP.BF16.F32.PACK_AB R29, RZ, R29 ;  /* 0x0000001dff1d723e */ /* 0x000fe200000010ff */
[----:B------:R-:W-:Y:S01]  /*7960*/  @P1 STG.E.U16 desc[UR36][R6.64], R26 ;  /* 0x0000001a06001986 */ /* 0x000fe2000c101524 */
[----:B------:R-:W-:Y:S01]  /*7970*/  ISETP.GT.AND P1, PT, R0, 0x8, P0 ;  /* 0x000000080000780c */ /* 0x000fe20000724270 */
[----:B------:R-:W-:Y:S01]  /*7980*/  FMUL R37, R37, R154 ;  /* 0x0000009a25257220 */ /* 0x000fe20000400000 */
[----:B------:R-:W-:Y:S01]  /*7990*/  F2FP.BF16.F32.PACK_AB R30, RZ, R30 ;  /* 0x0000001eff1e723e */ /* 0x000fe200000010ff */
[----:B------:R-:W-:Y:S01]  /*79a0*/  @P2 STG.E.U16 desc[UR36][R6.64+0x2], R27 ;  /* 0x0000021b06002986 */ /* 0x000fe2000c101524 */
[----:B------:R-:W-:Y:S01]  /*79b0*/  ISETP.GT.AND P2, PT, R3, 0x9, PT ;  /* 0x000000090300780c */ /* 0x000fe20003f44270 */
[-C--:B------:R-:W-:Y:S01]  /*79c0*/  FMUL R38, R38, R154.reuse ;  /* 0x0000009a26267220 */ /* 0x080fe20000400000 */
[----:B------:R-:W-:Y:S01]  /*79d0*/  F2FP.BF16.F32.PACK_AB R31, RZ, R31 ;  /* 0x0000001fff1f723e */ /* 0x000fe200000010ff */
[-C--:B------:R-:W-:Y:S01]  /*79e0*/  FMUL R39, R39, R154.reuse ;  /* 0x0000009a27277220 */ /* 0x080fe20000400000 */
[C---:B------:R-:W-:Y:S01]  /*79f0*/  ISETP.GT.AND P3, PT, R0.reuse, RZ, P2 ;  /* 0x000000ff0000720c */ /* 0x040fe20001764270 */
[----:B------:R-:W-:Y:S01]  /*7a00*/  @P4 STG.E.U16 desc[UR36][R4.64+0x10], R28 ;  /* 0x0000101c04004986 */ /* 0x000fe2000c101524 */
[----:B------:R-:W-:Y:S01]  /*7a10*/  ISETP.GT.AND P2, PT, R0, 0x8, P2 ;  /* 0x000000080000780c */ /* 0x000fe20001744270 */
        /* <DEDUP_REMOVED lines=8> */
[----:B------:R-:W-:Y:S01]  /*7aa0*/  FMUL R44, R44, R154 ;  /* 0x0000009a2c2c7220 */ /* 0x000fe20000400000 */
[----:B------:R-:W-:Y:S01]  /*7ab0*/  F2FP.BF16.F32.PACK_AB R34, RZ, R34 ;  /* 0x00000022ff22723e */ /* 0x000fe200000010ff */
[----:B------:R-:W-:Y:S01]  /*7ac0*/  @P3 STG.E.U16 desc[UR36][R4.64+0x12], R29 ;  /* 0x0000121d04003986 */ /* 0x000fe2000c101524 */
[----:B------:R-:W-:Y:S01]  /*7ad0*/  ISETP.GT.AND P3, PT, R3, 0x11, PT ;  /* 0x000000110300780c */ /* 0x000fe20003f64270 */
[-C--:B------:R-:W-:Y:S01]  /*7ae0*/  FMUL R45, R45, R154.reuse ;  /* 0x0000009a2d2d7220 */ /* 0x080fe20000400000 */
[----:B------:R-:W-:Y:S01]  /*7af0*/  F2FP.BF16.F32.PACK_AB R35, RZ, R35 ;  /* 0x00000023ff23723e */ /* 0x000fe200000010ff */
[----:B------:R-:W-:Y:S01]  /*7b00*/  @P1 STG.E.U16 desc[UR36][R6.64+0x10], R30 ;  /* 0x0000101e06001986 */ /* 0x000fe2000c101524 */
[----:B------:R-:W-:Y:S01]  /*7b10*/  ISETP.GT.AND P1, PT, R0, 0x8, P0 ;  /* 0x000000080000780c */ /* 0x000fe20000724270 */
[-C--:B------:R-:W-:Y:S01]  /*7b20*/  FMUL R46, R46, R154.reuse ;  /* 0x0000009a2e2e7220 */ /* 0x080fe20000400000 */
[----:B------:R-:W-:Y:S01]  /*7b30*/  ISETP.GT.AND P0, PT, R3, 0x18, PT ;  /* 0x000000180300780c */ /* 0x000fe20003f04270 */
[----:B------:R-:W-:Y:S01]  /*7b40*/  @P2 STG.E.U16 desc[UR36][R6.64+0x12], R31 ;  /* 0x0000121f06002986 */ /* 0x000fe2000c101524 */
[C---:B------:R-:W-:Y:S01]  /*7b50*/  ISETP.GT.AND P2, PT, R0.reuse, RZ, P3 ;  /* 0x000000ff0000720c */ /* 0x040fe20001f44270 */
[-C--:B------:R-:W-:Y:S01]  /*7b60*/  FMUL R47, R47, R154.reuse ;  /* 0x0000009a2f2f7220 */ /* 0x080fe20000400000 */
[C---:B------:R-:W-:Y:S01]  /*7b70*/  ISETP.GT.AND P3, PT, R0.reuse, 0x8, P3 ;  /* 0x000000080000780c */ /* 0x040fe20001f64270 */
[----:B------:R-:W-:Y:S01]  /*7b80*/  @P4 STG.E.U16 desc[UR36][R4.64+0x20], R32 ;  /* 0x0000202004004986 */ /* 0x000fe2000c101524 */
[----:B------:R-:W-:Y:S01]  /*7b90*/  ISETP.GT.AND P4, PT, R0, RZ, P0 ;  /* 0x000000ff0000720c */ /* 0x000fe20000784270 */
[----:B------:R-:W-:Y:S01]  /*7ba0*/  FMUL R48, R48, R154 ;  /* 0x0000009a30307220 */ /* 0x000fe20000400000 */
[----:B------:R-:W-:Y:S01]  /*7bb0*/  F2FP.BF16.F32.PACK_AB R36, RZ, R36 ;  /* 0x00000024ff24723e */ /* 0x000fe200000010ff */
[-C--:B------:R-:W-:Y:S01]  /*7bc0*/  FMUL R49, R49, R154.reuse ;  /* 0x0000009a31317220 */ /* 0x080fe20000400000 */
[----:B------:R-:W-:Y:S01]  /*7bd0*/  F2FP.BF16.F32.PACK_AB R37, RZ, R37 ;  /* 0x00000025ff25723e */ /* 0x000fe200000010ff */
[----:B------:R-:W-:Y:S01]  /*7be0*/  FMUL R50, R50, R154 ;  /* 0x0000009a32327220 */ /* 0x000fe20000400000 */
[----:B------:R-:W-:Y:S01]  /*7bf0*/  F2FP.BF16.F32.PACK_AB R38, RZ, R38 ;  /* 0x00000026ff26723e */ /* 0x000fe200000010ff */
[----:B------:R-:W-:Y:S01]  /*7c00*/  FMUL R51, R51, R154 ;  /* 0x0000009a33337220 */ /* 0x000fe20000400000 */
[----:B------:R-:W-:Y:S01]  /*7c10*/  F2FP.BF16.F32.PACK_AB R39, RZ, R39 ;  /* 0x00000027ff27723e */ /* 0x000fe200000010ff */
[----:B------:R-:W-:Y:S01]  /*7c20*/  @P2 STG.E.U16 desc[UR36][R4.64+0x22], R33 ;  /* 0x0000222104002986 */ /* 0x000fe2000c101524 */
[----:B------:R-:W-:Y:S01]  /*7c30*/  F2FP.BF16.F32.PACK_AB R40, RZ, R40 ;  /* 0x00000028ff28723e */ /* 0x000fe200000010ff */
[-C--:B------:R-:W-:Y:S01]  /*7c40*/  FMUL R52, R52, R154.reuse ;  /* 0x0000009a34347220 */ /* 0x080fe20000400000 */
[----:B------:R-:W-:Y:S01]  /*7c50*/  F2FP.BF16.F32.PACK_AB R41, RZ, R41 ;  /* 0x00000029ff29723e */ /* 0x000fe200000010ff */
[----:B------:R-:W-:Y:S01]  /*7c60*/  @P1 STG.E.U16 desc[UR36][R6.64+0x20], R34 ;  /* 0x0000202206001986 */ /* 0x000fe2000c101524 */
[----:B------:R-:W-:Y:S01]  /*7c70*/  ISETP.GT.AND P1, PT, R0, 0x8, P0 ;  /* 0x000000080000780c */ /* 0x000fe20000724270 */
[-C--:B------:R-:W-:Y:S01]  /*7c80*/  FMUL R53, R53, R154.reuse ;  /* 0x0000009a35357220 */ /* 0x080fe20000400000 */
[C---:B------:R-:W-:Y:S01]  /*7c90*/  ISETP.GT.AND P0, PT, R3.reuse, 0x20, PT ;  /* 0x000000200300780c */ /* 0x040fe20003f04270 */
[----:B------:R-:W-:Y:S01]  /*7ca0*/  @P3 STG.E.U16 desc[UR36][R6.64+0x22], R35 ;  /* 0x0000222306003986 */ /* 0x000fe2000c101524 */
[----:B------:R-:W-:Y:S01]  /*7cb0*/  ISETP.GT.AND P3, PT, R3, 0x19, PT ;  /* 0x000000190300780c */ /* 0x000fe20003f64270 */
[----:B------:R-:W-:Y:S01]  /*7cc0*/  FMUL R54, R54, R154 ;  /* 0x0000009a36367220 */ /* 0x000fe20000400000 */
[----:B------:R-:W-:Y:S01]  /*7cd0*/  F2FP.BF16.F32.PACK_AB R42, RZ, R42 ;  /* 0x0000002aff2a723e */ /* 0x000fe200000010ff */
[----:B------:R-:W-:Y:S01]  /*7ce0*/  @P4 STG.E.U16 desc[UR36][R4.64+0x30], R36 ;  /* 0x0000302404004986 */ /* 0x000fe2000c101524 */
[C---:B------:R-:W-:Y:S01]  /*7cf0*/  ISETP.GT.AND P2, PT, R0.reuse, RZ, P3 ;  /* 0x000000ff0000720c */ /* 0x040fe20001f44270 */
[-C--:B------:R-:W-:Y:S01]  /*7d00*/  FMUL R55, R55, R154.reuse ;  /* 0x0000009a37377220 */ /* 0x080fe20000400000 */
[----:B------:R-:W-:Y:S01]  /*7d10*/  ISETP.GT.AND P3, PT, R0, 0x8, P3 ;  /* 0x000000080000780c */ /* 0x000fe20001f64270 */
[-C--:B------:R-:W-:Y:S01]  /*7d20*/  FMUL R56, R56, R154.reuse ;  /* 0x0000009a38387220 */ /* 0x080fe20000400000 */
[----:B------:R-:W-:Y:S01]  /*7d30*/  ISETP.GT.AND P4, PT, R0, RZ, P0 ;  /* 0x000000ff0000720c */ /* 0x000fe20000784270 */
[-C--:B------:R-:W-:Y:S01]  /*7d40*/  FMUL R57, R57, R154.reuse ;  /* 0x0000009a39397220 */ /* 0x080fe20000400000 */
[----:B------:R-:W-:Y:S01]  /*7d50*/  F2FP.BF16.F32.PACK_AB R43, RZ, R43 ;  /* 0x0000002bff2b723e */ /* 0x000fe200000010ff */
[----:B------:R-:W-:Y:S01]  /*7d60*/  FMUL R58, R58, R154 ;  /* 0x0000009a3a3a7220 */ /* 0x000fe20000400000 */
[----:B------:R-:W-:Y:S01]  /*7d70*/  F2FP.BF16.F32.PACK_AB R44, RZ, R44 ;  /* 0x0000002cff2c723e */ /* 0x000fe200000010ff */
[-C--:B------:R-:W-:Y:S01]  /*7d80*/  FMUL R59, R59, R154.reuse ;  /* 0x0000009a3b3b7220 */ /* 0x080fe20000400000 */
[----:B------:R-:W-:Y:S01]  /*7d90*/  F2FP.BF16.F32.PACK_AB R45, RZ, R45 ;  /* 0x0000002dff2d723e */ /* 0x000fe200000010ff */
[----:B------:R-:W-:Y:S01]  /*7da0*/  FMUL R60, R60, R154 ;  /* 0x0000009a3c3c7220 */ /* 0x000fe20000400000 */
[----:B------:R-:W-:Y:S01]  /*7db0*/  F2FP.BF16.F32.PACK_AB R46, RZ, R46 ;  /* 0x0000002eff2e723e */ /* 0x000fe200000010ff */
[----:B------:R-:W-:Y:S01]  /*7dc0*/  @P2 STG.E.U16 desc[UR36][R4.64+0x32], R37 ;  /* 0x0000322504002986 */ /* 0x000fe2000c101524 */
[----:B------:R-:W-:Y:S01]  /*7dd0*/  F2FP.BF16.F32.PACK_AB R47, RZ, R47 ;  /* 0x0000002fff2f723e */ /* 0x000fe200000010ff */
[----:B------:R-:W-:Y:S01]  /*7de0*/  FMUL R61, R61, R154 ;  /* 0x0000009a3d3d7220 */ /* 0x000fe20000400000 */
[----:B------:R-:W-:Y:S01]  /*7df0*/  F2FP.BF16.F32.PACK_AB R48, RZ, R48 ;  /* 0x00000030ff30723e */ /* 0x000fe200000010ff */
[----:B------:R-:W-:Y:S01]  /*7e00*/  @P1 STG.E.U16 desc[UR36][R6.64+0x30], R38 ;  /* 0x0000302606001986 */ /* 0x000fe2000c101524 */
[----:B------:R-:W-:Y:S01]  /*7e10*/  ISETP.GT.AND P1, PT, R0, 0x8, P0 ;  /* 0x000000080000780c */ /* 0x000fe20000724270 */
[-C--:B------:R-:W-:Y:S01]  /*7e20*/  FMUL R62, R62, R154.reuse ;  /* 0x0000009a3e3e7220 */ /* 0x080fe20000400000 */
[C---:B------:R-:W-:Y:S01]  /*7e30*/  ISETP.GT.AND P0, PT, R3.reuse, 0x28, PT ;  /* 0x000000280300780c */ /* 0x040fe20003f04270 */
[----:B------:R-:W-:Y:S01]  /*7e40*/  @P3 STG.E.U16 desc[UR36][R6.64+0x32], R39 ;  /* 0x0000322706003986 */ /* 0x000fe2000c101524 */
[----:B------:R-:W-:Y:S01]  /*7e50*/  ISETP.GT.AND P3, PT, R3, 0x21, PT ;  /* 0x000000210300780c */ /* 0x000fe20003f64270 */
[-C--:B------:R-:W-:Y:S01]  /*7e60*/  FMUL R63, R63, R154.reuse ;  /* 0x0000009a3f3f7220 */ /* 0x080fe20000400000 */
[----:B------:R-:W-:Y:S01]  /*7e70*/  F2FP.BF16.F32.PACK_AB R49, RZ, R49 ;  /* 0x00000031ff31723e */ /* 0x000fe200000010ff */
[----:B------:R-:W-:Y:S01]  /*7e80*/  @P4 STG.E.U16 desc[UR36][R4.64+0x40], R40 ;  /* 0x0000402804004986 */ /* 0x000fe2000c101524 */
[----:B------:R-:W-:Y:S01]  /*7e90*/  ISETP.GT.AND P2, PT, R0, RZ, P3 ;  /* 0x000000ff0000720c */ /* 0x000fe20001f44270 */
[-C--:B------:R-:W-:Y:S01]  /*7ea0*/  FMUL R64, R64, R154.reuse ;  /* 0x0000009a40407220 */ /* 0x080fe20000400000 */
[C---:B------:R-:W-:Y:S01]  /*7eb0*/  ISETP.GT.AND P3, PT, R0.reuse, 0x8, P3 ;  /* 0x000000080000780c */ /* 0x040fe20001f64270 */
[-C--:B------:R-:W-:Y:S01]  /*7ec0*/  FMUL R65, R65, R154.reuse ;  /* 0x0000009a41417220 */ /* 0x080fe20000400000 */
        /* <DEDUP_REMOVED lines=248> */
[----:B------:R-:W-:-:S02]  /*8e50*/  ISETP.GT.AND P1, PT, R0, 0x8, P0 ;  /* 0x000000080000780c */ /* 0x000fc40000724270 */
[C---:B------:R-:W-:Y:S01]  /*8e60*/  ISETP.GT.AND P0, PT, R3.reuse, 0x78, PT ;  /* 0x000000780300780c */ /* 0x040fe20003f04270 */
[----:B------:R-:W-:Y:S01]  /*8e70*/  @P3 STG.E.U16 desc[UR36][R6.64+0xd2], R79 ;  /* 0x0000d24f06003986 */ /* 0x000fe2000c101524 */
[----:B------:R-:W-:Y:S02]  /*8e80*/  ISETP.GT.AND P3, PT, R3, 0x71, PT ;  /* 0x000000710300780c */ /* 0x000fe40003f64270 */
[----:B------:R-:W-:Y:S01]  /*8e90*/  F2FP.BF16.F32.PACK_AB R119, RZ, R119 ;  /* 0x00000077ff77723e */ /* 0x000fe200000010ff */
[----:B------:R-:W-:Y:S01]  /*8ea0*/  @P4 STG.E.U16 desc[UR36][R4.64+0xe0], R80 ;  /* 0x0000e05004004986 */ /* 0x000fe2000c101524 */
[C---:B------:R-:W-:Y:S02]  /*8eb0*/  ISETP.GT.AND P2, PT, R0.reuse, RZ, P3 ;  /* 0x000000ff0000720c */ /* 0x040fe40001f44270 */
[C---:B------:R-:W-:Y:S02]  /*8ec0*/  ISETP.GT.AND P3, PT, R0.reuse, 0x8, P3 ;  /* 0x000000080000780c */ /* 0x040fe40001f64270 */
[----:B------:R-:W-:-:S02]  /*8ed0*/  ISETP.GT.AND P4, PT, R0, RZ, P0 ;  /* 0x000000ff0000720c */ /* 0x000fc40000784270 */
[----:B------:R-:W-:Y:S02]  /*8ee0*/  F2FP.BF16.F32.PACK_AB R120, RZ, R120 ;  /* 0x00000078ff78723e */ /* 0x000fe400000010ff */
[----:B------:R-:W-:Y:S02]  /*8ef0*/  F2FP.BF16.F32.PACK_AB R121, RZ, R121 ;  /* 0x00000079ff79723e */ /* 0x000fe400000010ff */
[----:B------:R-:W-:Y:S02]  /*8f00*/  F2FP.BF16.F32.PACK_AB R122, RZ, R122 ;  /* 0x0000007aff7a723e */ /* 0x000fe400000010ff */
[----:B------:R-:W-:Y:S01]  /*8f10*/  F2FP.BF16.F32.PACK_AB R123, RZ, R123 ;  /* 0x0000007bff7b723e */ /* 0x000fe200000010ff */
[----:B------:R-:W-:Y:S01]  /*8f20*/  @P2 STG.E.U16 desc[UR36][R4.64+0xe2], R81 ;  /* 0x0000e25104002986 */ /* 0x000fe2000c101524 */
[----:B------:R-:W-:Y:S02]  /*8f30*/  F2FP.BF16.F32.PACK_AB R124, RZ, R124 ;  /* 0x0000007cff7c723e */ /* 0x000fe400000010ff */
        /* <DEDUP_REMOVED lines=66> */
[----:B------:R-:W-:Y:S04]  /*9360*/  @P2 STG.E.U16 desc[UR36][R4.64+0x122], R97 ;  /* 0x0001226104002986 */ /* 0x000fe8000c101524 */
[----:B------:R-:W-:Y:S01]  /*9370*/  @P1 STG.E.U16 desc[UR36][R6.64+0x120], R98 ;  /* 0x0001206206001986 */ /* 0x000fe2000c101524 */
[----:B------:R-:W-:-:S02]  /*9380*/  ISETP.GT.AND P1, PT, R0, 0x8, P0 ;  /* 0x000000080000780c */ /* 0x000fc40000724270 */
[C---:B------:R-:W-:Y:S01]  /*9390*/  ISETP.GT.AND P0, PT, R3.reuse, 0xa0, PT ;  /* 0x000000a00300780c */ /* 0x040fe20003f04270 */
[----:B------:R-:W-:Y:S01]  /*93a0*/  @P3 STG.E.U16 desc[UR36][R6.64+0x122], R99 ;  /* 0x0001226306003986 */ /* 0x000fe2000c101524 */
[----:B------:R-:W-:-:S03]  /*93b0*/  ISETP.GT.AND P3, PT, R3, 0x99, PT ;  /* 0x000000990300780c */ /* 0x000fc60003f64270 */
[----:B------:R-:W-:Y:S01]  /*93c0*/  @P4 STG.E.U16 desc[UR36][R4.64+0x130], R100 ;  /* 0x0001306404004986 */ /* 0x000fe2000c101524 */
[C---:B------:R-:W-:Y:S02]  /*93d0*/  ISETP.GT.AND P2, PT, R0.reuse, RZ, P3 ;  /* 0x000000ff0000720c */ /* 0x040fe40001f44270 */
[C---:B------:R-:W-:Y:S02]  /*93e0*/  ISETP.GT.AND P3, PT, R0.reuse, 0x8, P3 ;  /* 0x000000080000780c */ /* 0x040fe40001f64270 */
[----:B------:R-:W-:-:S09]  /*93f0*/  ISETP.GT.AND P4, PT, R0, RZ, P0 ;  /* 0x000000ff0000720c */ /* 0x000fd20000784270 */
[----:B------:R-:W-:Y:S04]  /*9400*/  @P2 STG.E.U16 desc[UR36][R4.64+0x132], R101 ;  /* 0x0001326504002986 */ /* 0x000fe8000c101524 */
[----:B------:R-:W-:Y:S01]  /*9410*/  @P1 STG.E.U16 desc[UR36][R6.64+0x130], R102 ;  /* 0x0001306606001986 */ /* 0x000fe2000c101524 */
[----:B------:R-:W-:Y:S02]  /*9420*/  ISETP.GT.AND P1, PT, R0, 0x8, P0 ;  /* 0x000000080000780c */ /* 0x000fe40000724270 */
        /* <DEDUP_REMOVED lines=76> */
[C---:B------:R-:W-:Y:S02]  /*98f0*/  ISETP.GT.AND P3, PT, R0.reuse, RZ, P0 ;  /* 0x000000ff0000720c */ /* 0x040fe40000764270 */
[----:B------:R-:W-:-:S07]  /*9900*/  ISETP.GT.AND P0, PT, R0, 0x8, P0 ;  /* 0x000000080000780c */ /* 0x000fce0000704270 */
[----:B------:R-:W-:Y:S04]  /*9910*/  @P2 STG.E.U16 desc[UR36][R4.64+0x1b2], R133 ;  /* 0x0001b28504002986 */ /* 0x000fe8000c101524 */
[----:B------:R-:W-:Y:S01]  /*9920*/  @P1 STG.E.U16 desc[UR36][R6.64+0x1b0], R134 ;  /* 0x0001b08606001986 */ /* 0x000fe2000c101524 */
[----:B------:R-:W-:-:S03]  /*9930*/  ISETP.GT.AND P1, PT, R3, 0xe8, PT ;  /* 0x000000e80300780c */ /* 0x000fc60003f24270 */
        /* <DEDUP_REMOVED lines=11> */
[C---:B------:R-:W-:Y:S02]  /*99f0*/  ISETP.GT.AND P2, PT, R0.reuse, RZ, P0 ;  /* 0x000000ff0000720c */ /* 0x040fe40000744270 */
[----:B------:R-:W-:Y:S01]  /*9a00*/  ISETP.GT.AND P0, PT, R0, 0x8, P0 ;  /* 0x000000080000780c */ /* 0x000fe20000704270 */
[----:B------:R-:W-:Y:S01]  /*9a10*/  @P3 STG.E.U16 desc[UR36][R4.64+0x1d0], R140 ;  /* 0x0001d08c04003986 */ /* 0x000fe2000c101524 */
[----:B------:R-:W-:-:S04]  /*9a20*/  ISETP.GT.AND P3, PT, R3, 0xf0, PT ;  /* 0x000000f00300780c */ /* 0x000fc80003f64270 */
[C---:B------:R-:W-:Y:S02]  /*9a30*/  ISETP.GT.AND P4, PT, R0.reuse, RZ, P3 ;  /* 0x000000ff0000720c */ /* 0x040fe40001f84270 */
[----:B------:R-:W-:-:S03]  /*9a40*/  ISETP.GT.AND P3, PT, R0, 0x8, P3 ;  /* 0x000000080000780c */ /* 0x000fc60001f64270 */
[----:B------:R-:W-:Y:S01]  /*9a50*/  @P2 STG.E.U16 desc[UR36][R4.64+0x1d2], R141 ;  /* 0x0001d28d04002986 */ /* 0x000fe2000c101524 */
[----:B------:R-:W-:-:S03]  /*9a60*/  ISETP.GT.AND P2, PT, R3, 0xf8, PT ;  /* 0x000000f80300780c */ /* 0x000fc60003f44270 */
[----:B------:R-:W-:Y:S01]  /*9a70*/  @P1 STG.E.U16 desc[UR36][R6.64+0x1d0], R142 ;  /* 0x0001d08e06001986 */ /* 0x000fe2000c101524 */
[----:B------:R-:W-:-:S03]  /*9a80*/  ISETP.GT.AND P1, PT, R3, 0xf9, PT ;  /* 0x000000f90300780c */ /* 0x000fc60003f24270 */
[----:B------:R-:W-:Y:S01]  /*9a90*/  @P0 STG.E.U16 desc[UR36][R6.64+0x1d2], R143 ;  /* 0x0001d28f06000986 */ /* 0x000fe2000c101524 */
[----:B------:R-:W-:-:S03]  /*9aa0*/  ISETP.GT.AND P0, PT, R3, 0xf1, PT ;  /* 0x000000f10300780c */ /* 0x000fc60003f04270 */
[----:B------:R-:W-:Y:S01]  /*9ab0*/  @P4 STG.E.U16 desc[UR36][R4.64+0x1e0], R144 ;  /* 0x0001e09004004986 */ /* 0x000fe2000c101524 */
[C---:B------:R-:W-:Y:S02]  /*9ac0*/  ISETP.GT.AND P4, PT, R0.reuse, RZ, P0 ;  /* 0x000000ff0000720c */ /* 0x040fe40000784270 */
[----:B------:R-:W-:-:S11]  /*9ad0*/  ISETP.GT.AND P0, PT, R0, 0x8, P0 ;  /* 0x000000080000780c */ /* 0x000fd60000704270 */
[----:B------:R-:W-:Y:S01]  /*9ae0*/  @P4 STG.E.U16 desc[UR36][R4.64+0x1e2], R145 ;  /* 0x0001e29104004986 */ /* 0x000fe2000c101524 */
[C---:B------:R-:W-:Y:S02]  /*9af0*/  ISETP.GT.AND P4, PT, R0.reuse, RZ, P2 ;  /* 0x000000ff0000720c */ /* 0x040fe40001784270 */
[C---:B------:R-:W-:Y:S01]  /*9b00*/  ISETP.GT.AND P2, PT, R0.reuse, 0x8, P2 ;  /* 0x000000080000780c */ /* 0x040fe20001744270 */
[----:B------:R-:W-:Y:S01]  /*9b10*/  @P3 STG.E.U16 desc[UR36][R6.64+0x1e0], R146 ;  /* 0x0001e09206003986 */ /* 0x000fe2000c101524 */
[C---:B------:R-:W-:Y:S02]  /*9b20*/  ISETP.GT.AND P3, PT, R0.reuse, RZ, P1 ;  /* 0x000000ff0000720c */ /* 0x040fe40000f64270 */
[----:B------:R-:W-:Y:S01]  /*9b30*/  ISETP.GT.AND P1, PT, R0, 0x8, P1 ;  /* 0x000000080000780c */ /* 0x000fe20000f24270 */
[----:B------:R-:W-:Y:S06]  /*9b40*/  @P0 STG.E.U16 desc[UR36][R6.64+0x1e2], R147 ;  /* 0x0001e29306000986 */ /* 0x000fec000c101524 */
[----:B------:R-:W-:Y:S04]  /*9b50*/  @P4 STG.E.U16 desc[UR36][R4.64+0x1f0], R148 ;  /* 0x0001f09404004986 */ /* 0x000fe8000c101524 */
[----:B------:R0:W-:Y:S02]  /*9b60*/  @P3 STG.E.U16 desc[UR36][R4.64+0x1f2], R149 ;  /* 0x0001f29504003986 */ /* 0x0001e4000c101524 */
[----:B0-----:R-:W-:-:S02]  /*9b70*/  @P2 IMAD.MOV.U32 R4, RZ, RZ, R6 ;  /* 0x000000ffff042224 */ /* 0x001fc400078e0006 */
[----:B------:R-:W-:-:S05]  /*9b80*/  @P2 IMAD.MOV.U32 R5, RZ, RZ, R7 ;  /* 0x000000ffff052224 */ /* 0x000fca00078e0007 */
[----:B------:R0:W-:Y:S04]  /*9b90*/  @P2 STG.E.U16 desc[UR36][R4.64+0x1f0], R150 ;  /* 0x0001f09604002986 */ /* 0x0001e8000c101524 */
[----:B------:R0:W-:Y:S02]  /*9ba0*/  @P1 STG.E.U16 desc[UR36][R6.64+0x1f2], R151 ;  /* 0x0001f29706001986 */ /* 0x0001e4000c101524 */
.L_x_286:
[----:B------:R-:W-:Y:S05]  /*9bb0*/  BSYNC B0 ;  /* 0x0000000000007941 */ /* 0x000fea0003800000 */
.L_x_32:
[----:B------:R-:W-:Y:S01]  /*9bc0*/  ULDC UR4, c[0x0][0xc] ;  /* 0x0000030000047ab9 */ /* 0x000fe20000000800 */
[----:B------:R-:W-:Y:S01]  /*9bd0*/  ULDC UR5, c[0x0][0x10] ;  /* 0x0000040000057ab9 */ /* 0x000fe20000000800 */
[----:B0-----:R-:W0:Y:S01]  /*9be0*/  LDC R3, c[0x0][0x14] ;  /* 0x00000500ff037b82 */ /* 0x001e220000000800 */
[----:B------:R-:W-:Y:S01]  /*9bf0*/  UIMAD.WIDE.U32 UR4, UR4, UR5, URZ ;  /* 0x00000005040472a5 */ /* 0x000fe2000f8e003f */
[----:B------:R-:W-:Y:S01]  /*9c00*/  PRMT R0, RZ, 0x7610, R0 ;  /* 0x00007610ff007816 */ /* 0x000fe20000000000 */
[----:B----45:R-:W-:Y:S02]  /*9c10*/  IMAD.MOV.U32 R152, RZ, RZ, -0x1 ;  /* 0xffffffffff987424 */ /* 0x030fe400078e00ff */
[----:B------:R-:W-:Y:S02]  /*9c20*/  IMAD.MOV.U32 R23, RZ, RZ, -0x1 ;  /* 0xffffffffff177424 */ /* 0x000fe400078e00ff */
[----:B0-----:R-:W-:-:S04]  /*9c30*/  IMAD.WIDE.U32 R16, R3, UR4, R16 ;  /* 0x0000000403107c25 */ /* 0x001fc8000f8e0010 */
[----:B------:R-:W-:Y:S01]  /*9c40*/  IMAD R3, R3, UR5, RZ ;  /* 0x0000000503037c24 */ /* 0x000fe2000f8e02ff */
[----:B------:R-:W-:Y:S02]  /*9c50*/  ULDC.64 UR4, c[0x0][0x650] ;  /* 0x0001940000047ab9 */ /* 0x000fe40000000a00 */
[----:B------:R-:W-:Y:S01]  /*9c60*/  ISETP.GE.U32.AND P0, PT, R16, UR4, PT ;  /* 0x0000000410007c0c */ /* 0x000fe2000bf06070 */
[----:B------:R-:W-:-:S05]  /*9c70*/  IMAD.IADD R17, R17, 0x1, R3 ;  /* 0x0000000111117824 */ /* 0x000fca00078e0203 */
[----:B------:R-:W-:-:S13]  /*9c80*/  ISETP.GE.U32.AND.EX P0, PT, R17, UR5, PT, P0 ;  /* 0x0000000511007c0c */ /* 0x000fda000bf06100 */
[----:B------:R-:W-:Y:S05]  /*9c90*/  @P0 BRA `(.L_x_287) ;  /* 0x0000000400640947 */ /* 0x000fea0003800000 */
[----:B------:R-:W0:Y:S01]  /*9ca0*/  S2R R12, SR_CTAID.X ;  /* 0x00000000000c7919 */ /* 0x000e220000002500 */
[----:B------:R-:W4:Y:S01]  /*9cb0*/  LDC.64 R10, c[0x0][0x628] ;  /* 0x00018a00ff0a7b82 */ /* 0x000f220000000a00 */
[----:B------:R-:W-:Y:S01]  /*9cc0*/  ULDC UR4, c[0x0][0x150] ;  /* 0x0000540000047ab9 */ /* 0x000fe20000000800 */
[----:B-123--:R-:W-:Y:S01]  /*9cd0*/  IMAD.MOV.U32 R8, RZ, RZ, R16 ;  /* 0x000000ffff087224 */ /* 0x00efe200078e0010 */
[----:B------:R-:W1:Y:S01]  /*9ce0*/  S2R R24, SR_CTAID.Y ;  /* 0x0000000000187919 */ /* 0x000e620000002600 */
[----:B------:R-:W-:-:S04]  /*9cf0*/  IMAD.MOV.U32 R9, RZ, RZ, R17 ;  /* 0x000000ffff097224 */ /* 0x000fc800078e0011 */
[----:B------:R-:W2:Y:S08]  /*9d00*/  LDC R21, c[0x0][0x144] ;  /* 0x00005100ff157b82 */ /* 0x000eb00000000800 */
[----:B------:R-:W3:Y:S08]  /*9d10*/  LDC R0, c[0x0][0x630] ;  /* 0x00018c00ff007b82 */ /* 0x000ef00000000800 */
[----:B------:R-:W1:Y:S01]  /*9d20*/  LDC.64 R14, c[0x0][0x620] ;  /* 0x00018800ff0e7b82 */ /* 0x000e620000000a00 */
[----:B----4-:R-:W-:-:S04]  /*9d30*/  ISETP.NE.U32.AND P0, PT, R10, RZ, PT ;  /* 0x000000ff0a00720c */ /* 0x010fc80003f05070 */
[----:B------:R-:W-:Y:S02]  /*9d40*/  ISETP.NE.AND.EX P0, PT, R11, RZ, PT, P0 ;  /* 0x000000ff0b00720c */ /* 0x000fe40003f05300 */
[----:B0-----:R-:W-:-:S05]  /*9d50*/  I2FP.F32.U32 R3, R12 ;  /* 0x0000000c00037245 */ /* 0x001fca0000201000 */
[----:B------:R-:W-:-:S04]  /*9d60*/  FMUL R3, R3, UR4 ;  /* 0x0000000403037c20 */ /* 0x000fc80008400000 */
[----:B------:R0:W4:Y:S02]  /*9d70*/  F2I.U32.TRUNC.NTZ R20, R3 ;  /* 0x0000000300147305 */ /* 0x000124000020f000 */
[----:B--23--:R-:W-:Y:S05]  /*9d80*/  @!P0 BRA `(.L_x_288) ;  /* 0x0000000000288947 */ /* 0x00cfea0003800000 */
[----:B0-----:R-:W0:Y:S02]  /*9d90*/  LDC R3, c[0x0][0x634] ;  /* 0x00018d00ff037b82 */ /* 0x001e240000000800 */
        /* <DEDUP_REMOVED lines=9> */
.L_x_288:
[----:B------:R-:W2:Y:S01]  /*9e30*/  LDC.64 R30, c[0x0][0x640] ;  /* 0x00019000ff1e7b82 */ /* 0x000ea20000000a00 */
[-CC-:B------:R-:W-:Y:S01]  /*9e40*/  SHF.R.U64 R23, R8, R0.reuse, R9.reuse ;  /* 0x0000000008177219 */ /* 0x180fe20000001209 */
[----:B----4-:R-:W-:Y:S01]  /*9e50*/  IMAD.MOV R20, RZ, RZ, -R20 ;  /* 0x000000ffff147224 */ /* 0x010fe200078e0a14 */
[----:B------:R-:W-:Y:S01]  /*9e60*/  SHF.R.U32.HI R0, RZ, R0, R9 ;  /* 0x00000000ff007219 */ /* 0x000fe20000011609 */
[----:B------:R-:W-:Y:S01]  /*9e70*/  ULDC UR4, c[0x0][0x154] ;  /* 0x0000550000047ab9 */ /* 0x000fe20000000800 */
[----:B0-----:R-:W-:Y:S01]  /*9e80*/  IADD3 R3, P0, RZ, -R23, RZ ;  /* 0x80000017ff037210 */ /* 0x001fe20007f1e0ff */
[----:B------:R-:W-:Y:S02]  /*9e90*/  IMAD R26, R21, R20, R12 ;  /* 0x00000014151a7224 */ /* 0x000fe400078e020c */
[----:B------:R-:W0:Y:S01]  /*9ea0*/  LDC R6, c[0x0][0x618] ;  /* 0x00018600ff067b82 */ /* 0x000e220000000800 */
[----:B------:R-:W-:Y:S02]  /*9eb0*/  IMAD.MOV.U32 R7, RZ, RZ, 0x1 ;  /* 0x00000001ff077424 */ /* 0x000fe400078e00ff */
[----:B------:R-:W-:-:S04]  /*9ec0*/  IMAD.X R5, RZ, RZ, ~R0, P0 ;  /* 0x000000ffff057224 */ /* 0x000fc800000e0e00 */
[-C--:B-1----:R-:W-:Y:S01]  /*9ed0*/  IMAD R0, R5, R14.reuse, RZ ;  /* 0x0000000e05007224 */ /* 0x082fe200078e02ff */
[----:B------:R-:W1:Y:S01]  /*9ee0*/  LDC R8, c[0x0][0x608] ;  /* 0x00018200ff087b82 */ /* 0x000e620000000800 */
[----:B------:R-:W-:-:S04]  /*9ef0*/  IMAD.WIDE.U32 R4, R3, R14, R16 ;  /* 0x0000000e03047225 */ /* 0x000fc800078e0010 */
[----:B------:R-:W-:Y:S01]  /*9f00*/  IMAD R3, R3, R15, R0 ;  /* 0x0000000f03037224 */ /* 0x000fe200078e0200 */
[----:B------:R-:W-:Y:S02]  /*9f10*/  I2FP.F32.U32 R0, R24 ;  /* 0x0000001800007245 */ /* 0x000fe40000201000 */
[----:B------:R-:W3:Y:S01]  /*9f20*/  LDC R28, c[0x0][0x658] ;  /* 0x00019600ff1c7b82 */ /* 0x000ee20000000800 */
[----:B------:R-:W-:Y:S01]  /*9f30*/  IMAD.IADD R3, R5, 0x1, R3 ;  /* 0x0000000105037824 */ /* 0x000fe200078e0203 */
[----:B--2---:R-:W-:Y:S01]  /*9f40*/  ISETP.NE.U32.AND P0, PT, R30, RZ, PT ;  /* 0x000000ff1e00720c */ /* 0x004fe20003f05070 */
[----:B------:R-:W-:Y:S01]  /*9f50*/  FMUL R0, R0, UR4 ;  /* 0x0000000400007c20 */ /* 0x000fe20008400000 */
[----:B------:R-:W-:Y:S02]  /*9f60*/  IMAD.MOV.U32 R5, RZ, RZ, -0x1 ;  /* 0xffffffffff057424 */ /* 0x000fe400078e00ff */
[----:B------:R-:W-:Y:S01]  /*9f70*/  ISETP.NE.AND.EX P0, PT, R31, RZ, PT, P0 ;  /* 0x000000ff1f00720c */ /* 0x000fe20003f05300 */
[----:B------:R2:W4:Y:S01]  /*9f80*/  F2I.U32.TRUNC.NTZ R13, R0 ;  /* 0x00000000000d7305 */ /* 0x000522000020f000 */
[----:B------:R-:W2:Y:S01]  /*9f90*/  LDC R15, c[0x0][0x148] ;  /* 0x00005200ff0f7b82 */ /* 0x000ea20000000800 */
[----:B0-----:R-:W-:-:S02]  /*9fa0*/  SHF.R.U64 R12, R4, R6, R3 ;  /* 0x00000006040c7219 */ /* 0x001fc40000001203 */
[----:B------:R-:W-:-:S05]  /*9fb0*/  SHF.R.U32.HI R3, RZ, R6, R3 ;  /* 0x00000006ff037219 */ /* 0x000fca0000011603 */
[----:B------:R-:W0:Y:S01]  /*9fc0*/  LDC R20, c[0x0][0x600] ;  /* 0x00018000ff147b82 */ /* 0x000e220000000800 */
[-CC-:B-1----:R-:W-:Y:S02]  /*9fd0*/  SHF.R.U64 R10, R12, R8.reuse, R3.reuse ;  /* 0x000000080c0a7219 */ /* 0x182fe40000001203 */
[----:B------:R-:W-:-:S05]  /*9fe0*/  SHF.R.U32.HI R3, RZ, R8, R3 ;  /* 0x00000008ff037219 */ /* 0x000fca0000011603 */
[----:B------:R-:W1:Y:S01]  /*9ff0*/  LDC R21, c[0x0][0x648] ;  /* 0x00019200ff157b82 */ /* 0x000e620000000800 */
[-C--:B---3--:R-:W-:Y:S02]  /*a000*/  SHF.L.U32 R4, R5, R28.reuse, RZ ;  /* 0x0000001c05047219 */ /* 0x088fe400000006ff */
[-CC-:B------:R-:W-:Y:S02]  /*a010*/  SHF.R.U64 R14, R10, R28.reuse, R3.reuse ;  /* 0x0000001c0a0e7219 */ /* 0x180fe40000001203 */
[----:B------:R-:W-:Y:S02]  /*a020*/  SHF.R.U32.HI R5, RZ, R28, R3 ;  /* 0x0000001cff057219 */ /* 0x000fe40000011603 */
[----:B------:R-:W-:Y:S01]  /*a030*/  LOP3.LUT R153, RZ, R4, RZ, 0x33, !PT ;  /* 0x00000004ff997212 */ /* 0x000fe200078e33ff */
[----:B------:R-:W3:Y:S01]  /*a040*/  LDC R25, c[0x0][0x638] ;  /* 0x00018e00ff197b82 */ /* 0x000ee20000000800 */
[----:B------:R-:W-:Y:S01]  /*a050*/  SHF.L.U32 R28, R7, R28, RZ ;  /* 0x0000001c071c7219 */ /* 0x000fe200000006ff */
[----:B------:R-:W-:-:S06]  /*a060*/  IMAD.MOV.U32 R4, RZ, RZ, R14 ;  /* 0x000000ffff047224 */ /* 0x000fcc00078e000e */
[----:B------:R-:W0:Y:S01]  /*a070*/  LDC R27, c[0x0][0x610] ;  /* 0x00018400ff1b7b82 */ /* 0x000e220000000800 */
[----:B----4-:R-:W-:Y:S05]  /*a080*/  @!P0 BRA `(.L_x_289) ;  /* 0x0000000000288947 */ /* 0x010fea0003800000 */
        /* <DEDUP_REMOVED lines=10> */
.L_x_289:
[----:B------:R-:W-:Y:S01]  /*a130*/  ISETP.NE.AND P0, PT, R2, 0x1, PT ;  /* 0x000000010200780c */ /* 0x000fe20003f05270 */
[----:B------:R-:W-:Y:S01]  /*a140*/  IMAD.MOV R13, RZ, RZ, -R13 ;  /* 0x000000ffff0d7224 */ /* 0x000fe200078e0a0d */
[----:B-12---:R-:W-:Y:S01]  /*a150*/  SHF.R.U64 R0, R4, R21, R5 ;  /* 0x0000001504007219 */ /* 0x006fe20000001205 */
[----:B0-----:R-:W-:Y:S01]  /*a160*/  VIADD R5, R20, 0xffffffff ;  /* 0xffffffff14057836 */ /* 0x001fe20000000000 */
[----:B------:R-:W-:-:S03]  /*a170*/  LOP3.LUT R153, R10, R153, RZ, 0xc0, !PT ;  /* 0x000000990a997212 */ /* 0x000fc600078ec0ff */
[----:B------:R-:W-:Y:S01]  /*a180*/  IMAD.MOV R3, RZ, RZ, -R0 ;  /* 0x000000ffff037224 */ /* 0x000fe200078e0a00 */
[----:B------:R-:W-:Y:S01]  /*a190*/  LOP3.LUT R5, R12, R5, RZ, 0xc0, !PT ;  /* 0x000000050c057212 */ /* 0x000fe200078ec0ff */
[----:B------:R-:W-:Y:S02]  /*a1a0*/  IMAD R153, R28, R0, R153 ;  /* 0x000000001c997224 */ /* 0x000fe400078e0299 */
[----:B---3--:R-:W-:Y:S02]  /*a1b0*/  IMAD R0, R3, R25, R14 ;  /* 0x0000001903007224 */ /* 0x008fe400078e020e */
[----:B------:R-:W-:Y:S02]  /*a1c0*/  @P0 IMAD R26, R15, R13, R24 ;  /* 0x0000000d0f1a0224 */ /* 0x000fe400078e0218 */
[----:B------:R-:W-:Y:S02]  /*a1d0*/  IMAD R4, R0, R20, R5 ;  /* 0x0000001400047224 */ /* 0x000fe400078e0205 */
[----:B------:R-:W-:-:S02]  /*a1e0*/  IMAD R153, R153, R27, R26 ;  /* 0x0000001b99997224 */ /* 0x000fc400078e021a */
[----:B------:R-:W-:-:S03]  /*a1f0*/  IMAD.MOV.U32 R3, RZ, RZ, 0x1 ;  /* 0x00000001ff037424 */ /* 0x000fc600078e00ff */
[----:B------:R-:W-:Y:S02]  /*a200*/  SEL R152, R4, R153, !P0 ;  /* 0x0000009904987207 */ /* 0x000fe40004000000 */
[----:B------:R-:W-:Y:S02]  /*a210*/  PRMT R0, R3, 0x7610, R0 ;  /* 0x0000761003007816 */ /* 0x000fe40000000000 */
[----:B------:R-:W-:-:S07]  /*a220*/  SEL R153, R153, R4, !P0 ;  /* 0x0000000499997207 */ /* 0x000fce0004000000 */
.L_x_287:
[----:B------:R-:W-:-:S13]  /*a230*/  LOP3.LUT P0, RZ, R0, 0xff, RZ, 0xc0, !PT ;  /* 0x000000ff00ff7812 */ /* 0x000fda000780c0ff */
[----:B------:R-:W-:Y:S05]  /*a240*/  @P0 BRA `(.L_x_290) ;  /* 0xffffff6c00d00947 */ /* 0x000fea000383ffff */
[----:B------:R-:W-:Y:S05]  /*a250*/  EXIT ;  /* 0x000000000000794d */ /* 0x000fea0003800000 */
.L_x_7:
[----:B0-----:R-:W-:Y:S01]  /*a260*/  ULDC.64 UR4, c[0x0][0x650] ;  /* 0x0001940000047ab9 */ /* 0x001fe20000000a00 */
        /* <DEDUP_REMOVED lines=25> */
.L_x_292:
[----:B------:R-:W0:Y:S01]  /*a400*/  LDC.64 R26, c[0x0][0x640] ;  /* 0x00019000ff1a7b82 */ /* 0x000e220000000a00 */
[-CC-:B------:R-:W-:Y:S01]  /*a410*/  SHF.R.U64 R20, R12, R8.reuse, R13.reuse ;  /* 0x000000080c147219 */ /* 0x180fe2000000120d */
[----:B------:R-:W-:Y:S01]  /*a420*/  IMAD.MOV.U32 R30, RZ, RZ, 0x1 ;  /* 0x00000001ff1e7424 */ /* 0x000fe200078e00ff */
[----:B------:R-:W-:Y:S02]  /*a430*/  SHF.R.U32.HI R6, RZ, R8, R13 ;  /* 0x00000008ff067219 */ /* 0x000fe4000001160d */
[----:B------:R-:W-:-:S03]  /*a440*/  IADD3 R11, P0, RZ, -R20, RZ ;  /* 0x80000014ff0b7210 */ /* 0x000fc60007f1e0ff */
[----:B------:R-:W1:Y:S02]  /*a450*/  LDC R10, c[0x0][0x618] ;  /* 0x00018600ff0a7b82 */ /* 0x000e640000000800 */
[----:B------:R-:W-:-:S04]  /*a460*/  IMAD.X R7, RZ, RZ, ~R6, P0 ;  /* 0x000000ffff077224 */ /* 0x000fc800000e0e06 */
[-C--:B------:R-:W-:Y:S02]  /*a470*/  IMAD R8, R7, R22.reuse, RZ ;  /* 0x0000001607087224 */ /* 0x080fe400078e02ff */
[----:B------:R-:W2:Y:S01]  /*a480*/  LDC R12, c[0x0][0x608] ;  /* 0x00018200ff0c7b82 */ /* 0x000ea20000000800 */
[----:B------:R-:W-:-:S04]  /*a490*/  IMAD.WIDE.U32 R6, R11, R22, R16 ;  /* 0x000000160b067225 */ /* 0x000fc800078e0010 */
[----:B------:R-:W-:-:S03]  /*a4a0*/  IMAD R11, R11, R23, R8 ;  /* 0x000000170b0b7224 */ /* 0x000fc600078e0208 */
[----:B------:R-:W3:Y:S01]  /*a4b0*/  LDC R25, c[0x0][0x658] ;  /* 0x00019600ff197b82 */ /* 0x000ee20000000800 */
[----:B------:R-:W-:Y:S01]  /*a4c0*/  IMAD.IADD R7, R7, 0x1, R11 ;  /* 0x0000000107077824 */ /* 0x000fe200078e020b */
[----:B0-----:R-:W-:-:S04]  /*a4d0*/  ISETP.NE.U32.AND P0, PT, R26, RZ, PT ;  /* 0x000000ff1a00720c */ /* 0x001fc80003f05070 */
[----:B------:R-:W-:Y:S02]  /*a4e0*/  ISETP.NE.AND.EX P0, PT, R27, RZ, PT, P0 ;  /* 0x000000ff1b00720c */ /* 0x000fe40003f05300 */
[----:B------:R-:W0:Y:S01]  /*a4f0*/  LDC R23, c[0x0][0x600] ;  /* 0x00018000ff177b82 */ /* 0x000e220000000800 */
[-CC-:B-1----:R-:W-:Y:S02]  /*a500*/  SHF.R.U64 R8, R6, R10.reuse, R7.reuse ;  /* 0x0000000a06087219 */ /* 0x182fe40000001207 */
[----:B------:R-:W-:Y:S01]  /*a510*/  SHF.R.U32.HI R7, RZ, R10, R7 ;  /* 0x0000000aff077219 */ /* 0x000fe20000011607 */
[----:B------:R-:W-:-:S04]  /*a520*/  IMAD.MOV.U32 R10, RZ, RZ, -0x1 ;  /* 0xffffffffff0a7424 */ /* 0x000fc800078e00ff */
        /* <DEDUP_REMOVED lines=21> */
.L_x_293:
[----:B------:R-:W-:Y:S01]  /*a680*/  ISETP.NE.AND P0, PT, R2, 0x1, PT ;  /* 0x000000010200780c */ /* 0x000fe20003f05270 */
[----:B0-----:R-:W-:Y:S01]  /*a690*/  VIADD R11, R23, 0xffffffff ;  /* 0xffffffff170b7836 */ /* 0x001fe20000000000 */
[----:B-1----:R-:W-:Y:S02]  /*a6a0*/  SHF.R.U64 R6, R6, R24, R7 ;  /* 0x0000001806067219 */ /* 0x002fe40000001207 */
[----:B------:R-:W-:Y:S02]  /*a6b0*/  SHF.L.U32 R30, R30, R25, RZ ;  /* 0x000000191e1e7219 */ /* 0x000fe400000006ff */
[----:B------:R-:W-:Y:S01]  /*a6c0*/  LOP3.LUT R5, R21, R32, RZ, 0xc0, !PT ;  /* 0x0000002015057212 */ /* 0x000fe200078ec0ff */
[----:B------:R-:W-:-:S04]  /*a6d0*/  IMAD.MOV R7, RZ, RZ, -R6 ;  /* 0x000000ffff077224 */ /* 0x000fc800078e0a06 */
[----:B------:R-:W-:Y:S01]  /*a6e0*/  IMAD R6, R30, R6, R5 ;  /* 0x000000061e067224 */ /* 0x000fe200078e0205 */
[----:B------:R-:W-:Y:S01]  /*a6f0*/  LOP3.LUT R5, R8, R11, RZ, 0xc0, !PT ;  /* 0x0000000b08057212 */ /* 0x000fe200078ec0ff */
[----:B------:R-:W-:Y:S02]  /*a700*/  @P0 IMAD R3, R9, R14, R4 ;  /* 0x0000000e09030224 */ /* 0x000fe400078e0204 */
[----:B--2---:R-:W-:Y:S02]  /*a710*/  IMAD R4, R7, R28, R22 ;  /* 0x0000001c07047224 */ /* 0x004fe400078e0216 */
[----:B---3--:R-:W-:Y:S02]  /*a720*/  IMAD R3, R6, R29, R3 ;  /* 0x0000001d06037224 */ /* 0x008fe400078e0203 */
[----:B------:R-:W-:Y:S02]  /*a730*/  IMAD R4, R4, R23, R5 ;  /* 0x0000001704047224 */ /* 0x000fe400078e0205 */
[----:B------:R-:W-:-:S02]  /*a740*/  IMAD.MOV.U32 R8, RZ, RZ, 0x1 ;  /* 0x00000001ff087424 */ /* 0x000fc400078e00ff */
[----:B------:R-:W-:Y:S01]  /*a750*/  IMAD.MOV.U32 R6, RZ, RZ, R20 ;  /* 0x000000ffff067224 */ /* 0x000fe200078e0014 */
[----:B------:R-:W-:Y:S02]  /*a760*/  SEL R7, R4, R3, !P0 ;  /* 0x0000000304077207 */ /* 0x000fe40004000000 */
[----:B------:R-:W-:-:S07]  /*a770*/  SEL R13, R3, R4, !P0 ;  /* 0x00000004030d7207 */ /* 0x000fce0004000000 */
.L_x_291:
[----:B------:R-:W-:-:S08]  /*a780*/  NOP ;  /* 0x0000000000007918 */ /* 0x000fd00000000000 */
[----:B------:R-:W0:-:S00]  /*a790*/  USETMAXREG.DEALLOC.CTAPOOL 0x28 ;  /* 0x00000028000079c8 */ /* 0x000e0000080e0500 */
[----:B0-----:R-:W-:-:S13]  /*a7a0*/  ISETP.NE.AND P0, PT, R0, RZ, PT ;  /* 0x000000ff0000720c */ /* 0x001fda0003f05270 */
[----:B------:R-:W-:Y:S05]  /*a7b0*/  @P0 EXIT ;  /* 0x000000000000094d */ /* 0x000fea0003800000 */
[----:B------:R-:W-:Y:S01]  /*a7c0*/  LOP3.LUT P0, RZ, R8, 0xff, RZ, 0xc0, !PT ;  /* 0x000000ff08ff7812 */ /* 0x000fe2000780c0ff */
[----:B------:R-:W-:Y:S02]  /*a7d0*/  IMAD.MOV.U32 R0, RZ, RZ, 0x1 ;  /* 0x00000001ff007424 */ /* 0x000fe400078e00ff */
[----:B------:R-:W-:-:S10]  /*a7e0*/  IMAD.MOV.U32 R3, RZ, RZ, RZ ;  /* 0x000000ffff037224 */ /* 0x000fd400078e00ff */
[----:B------:R-:W-:Y:S05]  /*a7f0*/  @!P0 BRA `(.L_x_294) ;  /* 0x0000000c00448947 */ /* 0x000fea0003800000 */
[----:B------:R-:W0:Y:S01]  /*a800*/  LDC R0, c[0x0][0x28c] ;  /* 0x0000a300ff007b82 */ /* 0x000e220000000800 */
[----:B------:R-:W-:Y:S01]  /*a810*/  ULDC UR5, c[0x0][0x658] ;  /* 0x0001960000057ab9 */ /* 0x000fe20000000800 */
[----:B------:R-:W-:Y:S01]  /*a820*/  UMOV UR7, 0xffffffff ;  /* 0xffffffff00077882 */ /* 0x000fe20000000000 */
[----:B------:R-:W-:Y:S01]  /*a830*/  ULDC UR6, c[0x0][0xc] ;  /* 0x0000030000067ab9 */ /* 0x000fe20000000800 */
[----:B------:R-:W-:Y:S01]  /*a840*/  USHF.L.U32 UR8, UR7, UR5, URZ ;  /* 0x0000000507087299 */ /* 0x000fe2000800063f */
[----:B------:R-:W-:Y:S01]  /*a850*/  BSSY B0, `(.L_x_294) ;  /* 0x00000cb000007945 */ /* 0x000fe20003800000 */
[----:B------:R-:W-:Y:S01]  /*a860*/  UMOV UR9, 0x1 ;  /* 0x0000000100097882 */ /* 0x000fe20000000000 */
[----:B------:R-:W-:Y:S01]  /*a870*/  ULDC UR7, c[0x0][0x10] ;  /* 0x0000040000077ab9 */ /* 0x000fe20000000800 */
[----:B------:R-:W1:Y:S01]  /*a880*/  S2UR UR10, SR_CgaCtaId ;  /* 0x00000000000a79c3 */ /* 0x000e620000008800 */
[----:B------:R-:W-:Y:S01]  /*a890*/  UIMAD.WIDE.U32 UR6, UR6, UR7, URZ ;  /* 0x00000007060672a5 */ /* 0x000fe2000f8e003f */
[----:B------:R-:W-:Y:S01]  /*a8a0*/  IMAD.MOV.U32 R9, RZ, RZ, 0x1 ;  /* 0x00000001ff097424 */ /* 0x000fe200078e00ff */
[----:B------:R-:W-:Y:S01]  /*a8b0*/  USHF.L.U32 UR18, UR9, UR5, URZ ;  /* 0x0000000509127299 */ /* 0x000fe2000800063f */
[----:B------:R-:W-:Y:S01]  /*a8c0*/  LOP3.LUT R12, R19, 0x2, RZ, 0xfc, !PT ;  /* 0x00000002130c7812 */ /* 0x000fe200078efcff */
[----:B------:R-:W-:Y:S01]  /*a8d0*/  ULDC UR4, c[0x0][0x600] ;  /* 0x0001800000047ab9 */ /* 0x000fe20000000800 */
[----:B------:R-:W-:Y:S01]  /*a8e0*/  ULDC UR5, c[0x0][0x14] ;  /* 0x0000050000057ab9 */ /* 0x000fe20000000800 */
[----:B------:R-:W-:-:S02]  /*a8f0*/  UIADD3 UR4, UR4, -0x1, URZ ;  /* 0xffffffff04047890 */ /* 0x000fc4000fffe03f */
[----:B------:R-:W-:Y:S02]  /*a900*/  UIMAD.WIDE.U32 UR22, UR6, UR5, URZ ;  /* 0x00000005061672a5 */ /* 0x000fe4000f8e003f */
[----:B------:R-:W-:Y:S02]  /*a910*/  UIMAD UR13, UR7, UR5, URZ ;  /* 0x00000005070d72a4 */ /* 0x000fe4000f8e023f */
[----:B------:R-:W-:Y:S02]  /*a920*/  ULOP3.LUT UR17, URZ, UR8, URZ, 0x33, !UPT ;  /* 0x000000083f117292 */ /* 0x000fe4000f8e333f */
[----:B------:R-:W-:Y:S01]  /*a930*/  UIADD3 UR13, UR23, UR13, URZ ;  /* 0x0000000d170d7290 */ /* 0x000fe2000fffe03f */
[----:B0-----:R-:W-:Y:S01]  /*a940*/  VIADD R0, R0, 0x3f ;  /* 0x0000003f00007836 */ /* 0x001fe20000000000 */
[----:B------:R-:W-:-:S04]  /*a950*/  ULDC.64 UR24, c[0x0][0x198] ;  /* 0x0000660000187ab9 */ /* 0x000fc80000000a00 */
[----:B------:R-:W-:Y:S01]  /*a960*/  SHF.R.S32.HI R3, RZ, 0x1f, R0 ;  /* 0x0000001fff037819 */ /* 0x000fe20000011400 */
[----:B-1----:R-:W-:-:S03]  /*a970*/  IMAD.U32 R10, RZ, RZ, UR10 ;  /* 0x0000000aff0a7e24 */ /* 0x002fc6000f8e00ff */
[----:B------:R-:W-:Y:S01]  /*a980*/  LEA.HI R3, R3, R0, RZ, 0x6 ;  /* 0x0000000003037211 */ /* 0x000fe200078f30ff */
[----:B------:R-:W-:-:S03]  /*a990*/  IMAD.MOV.U32 R0, RZ, RZ, 0x1 ;  /* 0x00000001ff007424 */ /* 0x000fc600078e00ff */
[----:B------:R-:W-:Y:S01]  /*a9a0*/  SHF.R.S32.HI R8, RZ, 0x6, R3 ;  /* 0x00000006ff087819 */ /* 0x000fe20000011403 */
[----:B------:R-:W-:-:S04]  /*a9b0*/  IMAD.MOV.U32 R3, RZ, RZ, RZ ;  /* 0x000000ffff037224 */ /* 0x000fc800078e00ff */
[----:B------:R-:W-:-:S07]  /*a9c0*/  VIADD R11, R8, 0x1 ;  /* 0x00000001080b7836 */ /* 0x000fce0000000000 */
.L_x_305:
[----:B------:R-:W-:-:S03]  /*a9d0*/  UMOV UR5, 0xffffffff ;  /* 0xffffffff00057882 */ /* 0x000fc60000000000 */
[----:B------:R-:W-:Y:S05]  /*a9e0*/  BRA.DIV UR5, `(.L_x_295) ;  /* 0x0000000e05b07947 */ /* 0x000fea000b800000 */
[----:B------:R-:W-:-:S13]  /*a9f0*/  ELECT P6, URZ, PT ;  /* 0x00000000003f782f */ /* 0x000fda00038c0000 */
.L_x_316:
[----:B------:R-:W0:Y:S01]  /*aa00*/  LDC R4, c[0x0][0x28c] ;  /* 0x0000a300ff047b82 */ /* 0x000e220000000800 */
[----:B------:R-:W-:Y:S01]  /*aa10*/  BSSY B1, `(.L_x_296) ;  /* 0x000003b000017945 */ /* 0x000fe20003800000 */
[----:B0-----:R-:W-:-:S13]  /*aa20*/  ISETP.LT.OR P6, PT, R4, 0x1, !P6 ;  /* 0x000000010400780c */ /* 0x001fda00077c1670 */
[----:B------:R-:W-:Y:S05]  /*aa30*/  @P6 BRA `(.L_x_297) ;  /* 0x0000000000e06947 */ /* 0x000fea0003800000 */
[----:B------:R-:W-:Y:S02]  /*aa40*/  IMAD R13, R13, 0x2, R10 ;  /* 0x000000020d0d7824 */ /* 0x000fe400078e020a */
[----:B------:R-:W-:Y:S02]  /*aa50*/  IMAD.SHL.U32 R20, R7, 0x100, RZ ;  /* 0x0000010007147824 */ /* 0x000fe400078e00ff */
[----:B------:R-:W-:Y:S02]  /*aa60*/  IMAD.MOV.U32 R21, RZ, RZ, RZ ;  /* 0x000000ffff157224 */ /* 0x000fe400078e00ff */
[----:B------:R-:W-:Y:S02]  /*aa70*/  IMAD.MOV.U32 R4, RZ, RZ, R11 ;  /* 0x000000ffff047224 */ /* 0x000fe400078e000b */
[----:B------:R-:W-:Y:S02]  /*aa80*/  IMAD.MOV.U32 R5, RZ, RZ, R0 ;  /* 0x000000ffff057224 */ /* 0x000fe400078e0000 */
[----:B------:R-:W-:-:S02]  /*aa90*/  IMAD.MOV.U32 R7, RZ, RZ, R3 ;  /* 0x000000ffff077224 */ /* 0x000fc400078e0003 */
[----:B------:R-:W-:-:S07]  /*aaa0*/  IMAD.SHL.U32 R15, R13, 0x40, RZ ;  /* 0x000000400d0f7824 */ /* 0x000fce00078e00ff */
.L_x_300:
[----:B------:R-:W0:Y:S01]  /*aab0*/  S2UR UR5, SR_CgaCtaId ;  /* 0x00000000000579c3 */ /* 0x000e220000008800 */
[----:B------:R-:W-:Y:S02]  /*aac0*/  MOV R13, 0x400 ;  /* 0x00000400000d7802 */ /* 0x000fe40000000f00 */
[----:B------:R-:W-:-:S13]  /*aad0*/  LOP3.LUT P1, RZ, R18, 0x7f, RZ, 0xc0, !PT ;  /* 0x0000007f12ff7812 */ /* 0x000fda000782c0ff */
[----:B------:R-:W1:Y:S01]  /*aae0*/  @!P1 LDC R14, c[0x0][0x500] ;  /* 0x00014000ff0e9b82 */ /* 0x000e620000000800 */
[----:B0-----:R-:W-:-:S05]  /*aaf0*/  IMAD.U32 R10, RZ, RZ, UR5 ;  /* 0x00000005ff0a7e24 */ /* 0x001fca000f8e00ff */
[----:B------:R-:W-:Y:S02]  /*ab00*/  LEA R24, R10, R13, 0x18 ;  /* 0x0000000d0a187211 */ /* 0x000fe400078ec0ff */
[----:B------:R-:W-:-:S03]  /*ab10*/  SHF.L.U32 R13, R5, 0x1f, RZ ;  /* 0x0000001f050d7819 */ /* 0x000fc600000006ff */
[----:B------:R-:W-:-:S04]  /*ab20*/  IMAD R22, R7, 0x8, R24 ;  /* 0x0000000807167824 */ /* 0x000fc800078e0218 */
[----:B------:R-:W0:Y:S02]  /*ab30*/  SYNCS.PHASECHK.TRANS64.TRYWAIT P0, [R22+URZ+0x20], R13 ;  /* 0x0000200d160075a7 */ /* 0x000e24000800017f */
[----:B01----:R-:W-:Y:S05]  /*ab40*/  @!P0 BRA `(.L_x_298) ;  /* 0x0000000c00788947 */ /* 0x003fea0003800000 */
.L_x_317:
[----:B0-----:R-:W-:Y:S01]  /*ab50*/  PRMT R13, R12, 0x9910, RZ ;  /* 0x000099100c0d7816 */ /* 0x001fe200000000ff */
[----:B------:R0:W-:Y:S03]  /*ab60*/  @!P1 SYNCS.ARRIVE.TRANS64 RZ, [R22+URZ], R14 ;  /* 0x0000000e16ff99a7 */ /* 0x0001e6000800003f */
[----:B------:R-:W-:-:S13]  /*ab70*/  ISETP.NE.AND P0, PT, R13, 0x2, PT ;  /* 0x000000020d00780c */ /* 0x000fda0003f05270 */
[----:B0-----:R-:W-:Y:S05]  /*ab80*/  @P0 BRA `(.L_x_299) ;  /* 0x0000000000040947 */ /* 0x001fea0003800000 */
[----:B------:R-:W-:Y:S01]  /*ab90*/  BPT.TRAP 0x1 ;  /* 0x000000040000795c */ /* 0x000fe20000300000 */
.L_x_299:
[----:B------:R-:W-:Y:S01]  /*aba0*/  IMAD R13, R7, 0x2, R10 ;  /* 0x00000002070d7824 */ /* 0x000fe200078e020a */
[----:B------:R-:W-:Y:S01]  /*abb0*/  R2UR UR9, R22 ;  /* 0x00000000160972ca */ /* 0x000fe200000e0000 */
[----:B------:R-:W-:Y:S01]  /*abc0*/  VIADD R4, R4, 0xffffffff ;  /* 0xffffffff04047836 */ /* 0x000fe20000000000 */
[----:B------:R-:W-:Y:S01]  /*abd0*/  UIADD3 UR6, UP0, UR24, 0xf0, URZ ;  /* 0x000000f018067890 */ /* 0x000fe2000ff1e03f */
[----:B------:R-:W-:Y:S01]  /*abe0*/  IMAD.SHL.U32 R13, R13, 0x1000, RZ ;  /* 0x000010000d0d7824 */ /* 0x000fe200078e00ff */
[----:B------:R-:W-:Y:S01]  /*abf0*/  R2UR UR11, R15 ;  /* 0x000000000f0b72ca */ /* 0x000fe200000e0000 */
[----:B------:R-:W-:Y:S01]  /*ac00*/  UIADD3 UR26, UP1, UR24, 0x1f0, URZ ;  /* 0x000001f0181a7890 */ /* 0x000fe2000ff3e03f */
[----:B------:R-:W-:Y:S01]  /*ac10*/  R2UR UR10, R21 ;  /* 0x00000000150a72ca */ /* 0x000fe200000e0000 */
[--C-:B------:R-:W-:Y:S01]  /*ac20*/  IMAD R13, R13, 0x2, R24.reuse ;  /* 0x000000020d0d7824 */ /* 0x100fe200078e0218 */
[----:B------:R-:W-:Y:S01]  /*ac30*/  R2UR UR12, R6 ;  /* 0x00000000060c72ca */ /* 0x000fe200000e0000 */
[----:B------:R-:W-:Y:S01]  /*ac40*/  IMAD R24, R7, 0x8000, R24 ;  /* 0x0000800007187824 */ /* 0x000fe200078e0218 */
[----:B------:R-:W-:Y:S01]  /*ac50*/  R2UR UR19, R20 ;  /* 0x00000000141372ca */ /* 0x000fe200000e0000 */
[----:B------:R-:W-:Y:S01]  /*ac60*/  UIADD3.X UR7, URZ, UR25, URZ, UP0, !UPT ;  /* 0x000000193f077290 */ /* 0x000fe200087fe43f */
[----:B------:R-:W-:Y:S01]  /*ac70*/  R2UR UR5, R13 ;  /* 0x000000000d0572ca */ /* 0x000fe200000e0000 */
[----:B------:R-:W-:Y:S01]  /*ac80*/  VIADD R7, R7, 0x1 ;  /* 0x0000000107077836 */ /* 0x000fe20000000000 */
[----:B------:R-:W-:Y:S01]  /*ac90*/  R2UR UR8, R24 ;  /* 0x00000000180872ca */ /* 0x000fe200000e0000 */
[----:B------:R-:W-:Y:S01]  /*aca0*/  UIADD3.X UR27, URZ, UR25, URZ, UP1, !UPT ;  /* 0x000000193f1b7290 */ /* 0x000fe20008ffe43f */
[----:B------:R-:W-:Y:S01]  /*acb0*/  ISETP.GT.AND P1, PT, R4, 0x1, PT ;  /* 0x000000010400780c */ /* 0x000fe20003f24270 */
[----:B------:R-:W-:Y:S01]  /*acc0*/  UMOV UR20, 0x30000 ;  /* 0x0003000000147882 */ /* 0x000fe20000000000 */
[----:B------:R-:W-:Y:S01]  /*acd0*/  UMOV UR14, 0x0 ;  /* 0x00000000000e7882 */ /* 0x000fe20000000000 */
[----:B------:R-:W-:Y:S01]  /*ace0*/  UMOV UR15, 0x10000000 ;  /* 0x10000000000f7882 */ /* 0x000fe20000000000 */
[----:B------:R-:W-:Y:S01]  /*acf0*/  ISETP.NE.AND P0, PT, R7, 0x4, PT ;  /* 0x000000040700780c */ /* 0x000fe20003f05270 */
[----:B------:R-:W-:-:S03]  /*ad00*/  VIADD R21, R21, 0x40 ;  /* 0x0000004015157836 */ /* 0x000fc60000000000 */
[----:B------:R-:W-:Y:S01]  /*ad10*/  SEL R14, RZ, 0x1, P0 ;  /* 0x00000001ff0e7807 */ /* 0x000fe20000000000 */
[----:B------:R-:W-:Y:S01]  /*ad20*/  UIADD3 UR5, UR5, 0x100, URZ ;  /* 0x0000010005057890 */ /* 0x000fe2000fffe03f */
[----:B------:R-:W-:Y:S01]  /*ad30*/  SEL R7, R7, RZ, P0 ;  /* 0x000000ff07077207 */ /* 0x000fe20000000000 */
[----:B------:R-:W-:Y:S01]  /*ad40*/  UIADD3 UR16, UR8, 0x10100, URZ ;  /* 0x0001010008107890 */ /* 0x000fe2000fffe03f */
[----:B------:R-:W-:-:S04]  /*ad50*/  LOP3.LUT R5, R5, R14, RZ, 0x3c, !PT ;  /* 0x0000000e05057212 */ /* 0x000fc800078e3cff */
[----:B------:R-:W-:Y:S02]  /*ad60*/  UMOV UR8, UR5 ;  /* 0x0000000500087c82 */ /* 0x000fe40008000000 */
[----:B------:R0:W-:Y:S02]  /*ad70*/  UTMALDG.3D.MULTICAST [UR8], [UR6], UR20, desc[UR14] ;  /* 0x00000e08060073b4 */ /* 0x0001e40008011814 */
[----:B0-----:R-:W-:Y:S01]  /*ad80*/  UMOV UR8, UR16 ;  /* 0x0000001000087c82 */ /* 0x001fe20008000000 */
[----:B------:R-:W-:Y:S02]  /*ad90*/  UMOV UR11, UR19 ;  /* 0x00000013000b7c82 */ /* 0x000fe40008000000 */
[----:B------:R0:W-:Y:S02]  /*ada0*/  UTMALDG.3D [UR8], [UR26], desc[UR14] ;  /* 0x00000e081a0075b4 */ /* 0x0001e40008011000 */
[----:B0-----:R-:W-:Y:S05]  /*adb0*/  @P1 BRA `(.L_x_300) ;  /* 0xfffffffc003c1947 */ /* 0x001fea000383ffff */
.L_x_297:
[----:B------:R-:W-:Y:S05]  /*adc0*/  BSYNC B1 ;  /* 0x0000000000017941 */ /* 0x000fea0003800000 */
.L_x_296:
[----:B------:R-:W-:Y:S01]  /*add0*/  LOP3.LUT P1, RZ, R9, 0xff, RZ, 0xc0, !PT ;  /* 0x000000ff09ff7812 */ /* 0x000fe2000782c0ff */
[----:B------:R-:W-:Y:S01]  /*ade0*/  IMAD.IADD R3, R8, 0x1, R3 ;  /* 0x0000000108037824 */ /* 0x000fe200078e0203 */
[----:B------:R-:W-:Y:S01]  /*adf0*/  IADD3 R16, P2, R16, UR22, RZ ;  /* 0x0000001610107c10 */ /* 0x000fe2000ff5e0ff */
[----:B------:R-:W-:Y:S01]  /*ae00*/  ULDC.64 UR6, c[0x0][0x650] ;  /* 0x0001940000067ab9 */ /* 0x000fe20000000a00 */
[----:B------:R-:W-:Y:S01]  /*ae10*/  BSSY B1, `(.L_x_301) ;  /* 0x000006c000017945 */ /* 0x000fe20003800000 */
[----:B------:R-:W-:Y:S01]  /*ae20*/  IMAD.MOV.U32 R13, RZ, RZ, -0x1 ;  /* 0xffffffffff0d7424 */ /* 0x000fe200078e00ff */
[----:B------:R-:W-:Y:S01]  /*ae30*/  ISETP.GT.U32.AND P0, PT, R3, 0x3, PT ;  /* 0x000000030300780c */ /* 0x000fe20003f04070 */
[----:B------:R-:W-:Y:S01]  /*ae40*/  IMAD.MOV.U32 R7, RZ, RZ, -0x1 ;  /* 0xffffffffff077424 */ /* 0x000fe200078e00ff */
[----:B------:R-:W-:Y:S01]  /*ae50*/  SHF.R.U32.HI R4, RZ, 0x2, R3 ;  /* 0x00000002ff047819 */ /* 0x000fe20000011603 */
[----:B------:R-:W-:Y:S01]  /*ae60*/  IMAD.MOV.U32 R6, RZ, RZ, -0x1 ;  /* 0xffffffffff067424 */ /* 0x000fe200078e00ff */
[----:B------:R-:W-:-:S02]  /*ae70*/  ISETP.LT.U32.AND P0, PT, R8, 0x4, P0 ;  /* 0x000000040800780c */ /* 0x000fc40000701070 */
[----:B------:R-:W-:Y:S01]  /*ae80*/  IADD3.X R17, R17, UR13, RZ, P2, !PT ;  /* 0x0000000d11117c10 */ /* 0x000fe200097fe4ff */
[----:B------:R-:W0:Y:S01]  /*ae90*/  @P1 S2R R10, SR_CgaCtaId ;  /* 0x00000000000a1919 */ /* 0x000e220000008800 */
[----:B------:R-:W-:Y:S02]  /*aea0*/  @P1 MOV R5, 0x400 ;  /* 0x0000040000051802 */ /* 0x000fe40000000f00 */
[----:B------:R-:W-:Y:S02]  /*aeb0*/  ISETP.GE.U32.AND P2, PT, R16, UR6, PT ;  /* 0x0000000610007c0c */ /* 0x000fe4000bf46070 */
[----:B------:R-:W-:Y:S02]  /*aec0*/  LOP3.LUT R4, R4, 0x1, RZ, 0xc0, !PT ;  /* 0x0000000104047812 */ /* 0x000fe400078ec0ff */
[----:B------:R-:W-:Y:S02]  /*aed0*/  LOP3.LUT R3, R3, 0x3, RZ, 0xc0, !PT ;  /* 0x0000000303037812 */ /* 0x000fe400078ec0ff */
[----:B------:R-:W-:-:S02]  /*aee0*/  PRMT R9, RZ, 0x7610, R9 ;  /* 0x00007610ff097816 */ /* 0x000fc40000000009 */
[----:B0-----:R-:W-:-:S04]  /*aef0*/  @P1 LEA R5, R10, R5, 0x18 ;  /* 0x000000050a051211 */ /* 0x001fc800078ec0ff */
[----:B------:R0:W-:Y:S01]  /*af00*/  @P1 SYNCS.ARRIVE.TRANS64.A1T0 RZ, [R5+URZ+0x58], RZ ;  /* 0x000058ff05ff19a7 */ /* 0x0001e2000810003f */
[----:B------:R-:W-:-:S04]  /*af10*/  ISETP.NE.U32.AND P1, PT, R4, 0x1, PT ;  /* 0x000000010400780c */ /* 0x000fc80003f25070 */
[----:B------:R-:W-:Y:S02]  /*af20*/  ISETP.GT.U32.AND P1, PT, R8, 0x3, !P1 ;  /* 0x000000030800780c */ /* 0x000fe40004f24070 */
[----:B0-----:R-:W-:Y:S02]  /*af30*/  SEL R5, RZ, 0x1, !P0 ;  /* 0x00000001ff057807 */ /* 0x001fe40004000000 */
[----:B------:R-:W-:Y:S02]  /*af40*/  ISETP.GE.U32.AND.EX P0, PT, R17, UR7, PT, P2 ;  /* 0x0000000711007c0c */ /* 0x000fe4000bf06120 */
[----:B------:R-:W-:-:S04]  /*af50*/  SEL R4, RZ, 0x1, !P1 ;  /* 0x00000001ff047807 */ /* 0x000fc80004800000 */
[----:B------:R-:W-:Y:S02]  /*af60*/  LOP3.LUT R0, R4, R0, R5, 0x96, !PT ;  /* 0x0000000004007212 */ /* 0x000fe400078e9605 */
[----:B------:R-:W-:-:S05]  /*af70*/  PRMT R4, RZ, 0x7610, R4 ;  /* 0x00007610ff047816 */ /* 0x000fca0000000004 */
[----:B------:R-:W-:Y:S05]  /*af80*/  @P0 BRA `(.L_x_302) ;  /* 0x0000000400500947 */ /* 0x000fea0003800000 */
[----:B------:R-:W0:Y:S01]  /*af90*/  S2R R15, SR_CTAID.X ;  /* 0x00000000000f7919 */ /* 0x000e220000002500 */
[----:B------:R-:W-:Y:S01]  /*afa0*/  ULDC.64 UR6, c[0x0][0x628] ;  /* 0x00018a0000067ab9 */ /* 0x000fe20000000a00 */
[----:B------:R-:W1:Y:S01]  /*afb0*/  LDC R20, c[0x0][0x144] ;  /* 0x00005100ff147b82 */ /* 0x000e620000000800 */
[----:B------:R-:W-:Y:S01]  /*afc0*/  ISETP.NE.U32.AND P0, PT, RZ, UR6, PT ;  /* 0x00000006ff007c0c */ /* 0x000fe2000bf05070 */
[----:B------:R-:W2:Y:S01]  /*afd0*/  S2R R13, SR_CTAID.Y ;  /* 0x00000000000d7919 */ /* 0x000ea20000002600 */
[----:B------:R-:W-:Y:S01]  /*afe0*/  ULDC UR8, c[0x0][0x630] ;  /* 0x00018c0000087ab9 */ /* 0x000fe20000000800 */
[----:B------:R-:W-:Y:S01]  /*aff0*/  ULDC UR9, c[0x0][0x150] ;  /* 0x0000540000097ab9 */ /* 0x000fe20000000800 */
[----:B------:R-:W-:Y:S01]  /*b000*/  ISETP.NE.AND.EX P0, PT, RZ, UR7, PT, P0 ;  /* 0x00000007ff007c0c */ /* 0x000fe2000bf05300 */
[----:B------:R-:W-:Y:S02]  /*b010*/  IMAD.MOV.U32 R4, RZ, RZ, R16 ;  /* 0x000000ffff047224 */ /* 0x000fe400078e0010 */
[----:B------:R-:W-:Y:S01]  /*b020*/  IMAD.MOV.U32 R5, RZ, RZ, R17 ;  /* 0x000000ffff057224 */ /* 0x000fe200078e0011 */
[----:B0-----:R-:W-:-:S09]  /*b030*/  I2FP.F32.U32 R22, R15 ;  /* 0x0000000f00167245 */ /* 0x001fd20000201000 */
[----:B------:R-:W-:Y:S05]  /*b040*/  @!P0 BRA `(.L_x_303) ;  /* 0x0000000000288947 */ /* 0x000fea0003800000 */
[----:B------:R-:W-:Y:S02]  /*b050*/  ULDC UR5, c[0x0][0x634] ;  /* 0x00018d0000057ab9 */ /* 0x000fe40000000800 */
[----:B------:R-:W-:-:S05]  /*b060*/  IADD3 R5, P0, R16, UR5, RZ ;  /* 0x0000000510057c10 */ /* 0x000fca000ff1e0ff */
[----:B------:R-:W-:-:S04]  /*b070*/  IMAD.X R21, RZ, RZ, R17, P0 ;  /* 0x000000ffff157224 */ /* 0x000fc800000e0611 */
[----:B------:R-:W-:-:S04]  /*b080*/  IMAD.WIDE.U32 R6, R21, UR6, RZ ;  /* 0x0000000615067c25 */ /* 0x000fc8000f8e00ff */
[----:B------:R-:W-:-:S04]  /*b090*/  IMAD.WIDE.U32 R6, P0, R5, UR7, R6 ;  /* 0x0000000705067c25 */ /* 0x000fc8000f800006 */
[----:B------:R-:W-:-:S04]  /*b0a0*/  IMAD.WIDE.U32 R4, R5, UR6, RZ ;  /* 0x0000000605047c25 */ /* 0x000fc8000f8e00ff */
[----:B------:R-:W-:Y:S01]  /*b0b0*/  IMAD.MOV.U32 R4, RZ, RZ, R7 ;  /* 0x000000ffff047224 */ /* 0x000fe200078e0007 */
[----:B------:R-:W-:Y:S01]  /*b0c0*/  IADD3 RZ, P1, R5, R6, RZ ;  /* 0x0000000605ff7210 */ /* 0x000fe20007f3e0ff */
[----:B------:R-:W-:-:S04]  /*b0d0*/  IMAD.X R5, RZ, RZ, RZ, P0 ;  /* 0x000000ffff057224 */ /* 0x000fc800000e06ff */
[----:B------:R-:W-:-:S08]  /*b0e0*/  IMAD.WIDE.U32.X R4, R21, UR7, R4, P1 ;  /* 0x0000000715047c25 */ /* 0x000fd000088e0404 */
.L_x_303:
[----:B------:R-:W-:Y:S01]  /*b0f0*/  FMUL R22, R22, UR9 ;  /* 0x0000000916167c20 */ /* 0x000fe20008400000 */
[--C-:B------:R-:W-:Y:S01]  /*b100*/  SHF.R.U64 R14, R4, UR8, R5.reuse ;  /* 0x00000008040e7c19 */ /* 0x100fe20008001205 */
[----:B------:R-:W-:Y:S01]  /*b110*/  ULDC.64 UR6, c[0x0][0x620] ;  /* 0x0001880000067ab9 */ /* 0x000fe20000000a00 */
[----:B------:R-:W-:Y:S01]  /*b120*/  SHF.R.U32.HI R4, RZ, UR8, R5 ;  /* 0x00000008ff047c19 */ /* 0x000fe20008011605 */
[----:B------:R-:W-:Y:S01]  /*b130*/  ULDC.64 UR8, c[0x0][0x640] ;  /* 0x0001900000087ab9 */ /* 0x000fe20000000a00 */
[----:B------:R-:W-:Y:S01]  /*b140*/  IADD3 R5, P0, RZ, -R14, RZ ;  /* 0x8000000eff057210 */ /* 0x000fe20007f1e0ff */
[----:B------:R-:W0:Y:S01]  /*b150*/  F2I.U32.TRUNC.NTZ R22, R22 ;  /* 0x0000001600167305 */ /* 0x000e22000020f000 */
[----:B------:R-:W-:-:S03]  /*b160*/  ULDC UR5, c[0x0][0x618] ;  /* 0x0001860000057ab9 */ /* 0x000fc60000000800 */
[----:B------:R-:W-:Y:S01]  /*b170*/  IMAD.X R4, RZ, RZ, ~R4, P0 ;  /* 0x000000ffff047224 */ /* 0x000fe200000e0e04 */
[----:B------:R-:W-:-:S03]  /*b180*/  ISETP.NE.U32.AND P0, PT, RZ, UR8, PT ;  /* 0x00000008ff007c0c */ /* 0x000fc6000bf05070 */
[----:B------:R-:W-:Y:S01]  /*b190*/  IMAD R4, R4, UR6, RZ ;  /* 0x0000000604047c24 */ /* 0x000fe2000f8e02ff */
[----:B------:R-:W-:-:S03]  /*b1a0*/  ISETP.NE.AND.EX P0, PT, RZ, UR9, PT, P0 ;  /* 0x00000009ff007c0c */ /* 0x000fc6000bf05300 */
[C---:B------:R-:W-:Y:S02]  /*b1b0*/  IMAD R7, R5.reuse, UR7, R4 ;  /* 0x0000000705077c24 */ /* 0x040fe4000f8e0204 */
[----:B------:R-:W-:Y:S01]  /*b1c0*/  IMAD.WIDE.U32 R4, R5, UR6, R16 ;  /* 0x0000000605047c25 */ /* 0x000fe2000f8e0010 */
[----:B------:R-:W-:-:S03]  /*b1d0*/  ULDC UR6, c[0x0][0x154] ;  /* 0x0000550000067ab9 */ /* 0x000fc60000000800 */
[----:B0-----:R-:W-:Y:S02]  /*b1e0*/  IMAD.MOV R6, RZ, RZ, -R22 ;  /* 0x000000ffff067224 */ /* 0x001fe400078e0a16 */
[----:B------:R-:W-:Y:S02]  /*b1f0*/  IMAD.IADD R5, R5, 0x1, R7 ;  /* 0x0000000105057824 */ /* 0x000fe400078e0207 */
[----:B-1----:R-:W-:Y:S01]  /*b200*/  IMAD R15, R20, R6, R15 ;  /* 0x00000006140f7224 */ /* 0x002fe200078e020f */
[----:B--2---:R-:W-:Y:S01]  /*b210*/  I2FP.F32.U32 R6, R13 ;  /* 0x0000000d00067245 */ /* 0x004fe20000201000 */
[----:B------:R-:W0:Y:S01]  /*b220*/  LDC R20, c[0x0][0x148] ;  /* 0x00005200ff147b82 */ /* 0x000e220000000800 */
[--C-:B------:R-:W-:Y:S02]  /*b230*/  SHF.R.U64 R21, R4, UR5, R5.reuse ;  /* 0x0000000504157c19 */ /* 0x100fe40008001205 */
[----:B------:R-:W-:Y:S01]  /*b240*/  SHF.R.U32.HI R4, RZ, UR5, R5 ;  /* 0x00000005ff047c19 */ /* 0x000fe20008011605 */
[----:B------:R-:W-:Y:S01]  /*b250*/  FMUL R6, R6, UR6 ;  /* 0x0000000606067c20 */ /* 0x000fe20008400000 */
[----:B------:R-:W-:-:S02]  /*b260*/  ULDC UR5, c[0x0][0x608] ;  /* 0x0001820000057ab9 */ /* 0x000fc40000000800 */
[--C-:B------:R-:W-:Y:S01]  /*b270*/  SHF.R.U64 R23, R21, UR5, R4.reuse ;  /* 0x0000000515177c19 */ /* 0x100fe20008001204 */
[----:B------:R1:W2:Y:S01]  /*b280*/  F2I.U32.TRUNC.NTZ R24, R6 ;  /* 0x0000000600187305 */ /* 0x0002a2000020f000 */
[----:B------:R-:W-:Y:S01]  /*b290*/  SHF.R.U32.HI R4, RZ, UR5, R4 ;  /* 0x00000005ff047c19 */ /* 0x000fe20008011604 */
[----:B------:R-:W-:-:S03]  /*b2a0*/  ULDC UR5, c[0x0][0x658] ;  /* 0x0001960000057ab9 */ /* 0x000fc60000000800 */
[--C-:B------:R-:W-:Y:S02]  /*b2b0*/  SHF.R.U64 R22, R23, UR5, R4.reuse ;  /* 0x0000000517167c19 */ /* 0x100fe40008001204 */
[----:B------:R-:W-:-:S03]  /*b2c0*/  SHF.R.U32.HI R25, RZ, UR5, R4 ;  /* 0x00000005ff197c19 */ /* 0x000fc60008011604 */
[----:B------:R-:W-:Y:S02]  /*b2d0*/  IMAD.MOV.U32 R4, RZ, RZ, R22 ;  /* 0x000000ffff047224 */ /* 0x000fe400078e0016 */
[----:B------:R-:W-:Y:S01]  /*b2e0*/  IMAD.MOV.U32 R5, RZ, RZ, R25 ;  /* 0x000000ffff057224 */ /* 0x000fe200078e0019 */
[----:B-1----:R-:W-:Y:S06]  /*b2f0*/  @!P0 BRA `(.L_x_304) ;  /* 0x0000000000288947 */ /* 0x002fec0003800000 */
        /* <DEDUP_REMOVED lines=10> */
.L_x_304:
[----:B------:R-:W-:Y:S01]  /*b3a0*/  ISETP.NE.AND P0, PT, R2, 0x1, PT ;  /* 0x000000010200780c */ /* 0x000fe20003f05270 */
[----:B------:R-:W-:Y:S01]  /*b3b0*/  ULDC UR5, c[0x0][0x648] ;  /* 0x0001920000057ab9 */ /* 0x000fe20000000800 */
[----:B------:R-:W-:Y:S01]  /*b3c0*/  LOP3.LUT R23, R23, UR17, RZ, 0xc0, !PT ;  /* 0x0000001117177c12 */ /* 0x000fe2000f8ec0ff */
[----:B--2---:R-:W-:Y:S01]  /*b3d0*/  IMAD.MOV R24, RZ, RZ, -R24 ;  /* 0x000000ffff187224 */ /* 0x004fe200078e0a18 */
[----:B------:R-:W-:Y:S01]  /*b3e0*/  SHF.R.U64 R4, R4, UR5, R5 ;  /* 0x0000000504047c19 */ /* 0x000fe20008001205 */
[----:B------:R-:W-:Y:S01]  /*b3f0*/  ULDC UR5, c[0x0][0x638] ;  /* 0x00018e0000057ab9 */ /* 0x000fe20000000800 */
[----:B------:R-:W-:Y:S01]  /*b400*/  LOP3.LUT R21, R21, UR4, RZ, 0xc0, !PT ;  /* 0x0000000415157c12 */ /* 0x000fe2000f8ec0ff */
[----:B------:R-:W-:Y:S01]  /*b410*/  ULDC UR6, c[0x0][0x610] ;  /* 0x0001840000067ab9 */ /* 0x000fe20000000800 */
[----:B------:R-:W-:Y:S02]  /*b420*/  IMAD.MOV.U32 R6, RZ, RZ, R14 ;  /* 0x000000ffff067224 */ /* 0x000fe400078e000e */
[----:B------:R-:W-:-:S02]  /*b430*/  IMAD.MOV R5, RZ, RZ, -R4 ;  /* 0x000000ffff057224 */ /* 0x000fc400078e0a04 */
[----:B------:R-:W-:Y:S02]  /*b440*/  IMAD R4, R4, UR18, R23 ;  /* 0x0000001204047c24 */ /* 0x000fe4000f8e0217 */
[----:B0-----:R-:W-:Y:S02]  /*b450*/  @P0 IMAD R15, R20, R24, R13 ;  /* 0x00000018140f0224 */ /* 0x001fe400078e020d */
[----:B------:R-:W-:Y:S01]  /*b460*/  IMAD R22, R5, UR5, R22 ;  /* 0x0000000505167c24 */ /* 0x000fe2000f8e0216 */
[----:B------:R-:W-:Y:S01]  /*b470*/  ULDC UR5, c[0x0][0x600] ;  /* 0x0001800000057ab9 */ /* 0x000fe20000000800 */
[----:B------:R-:W-:Y:S02]  /*b480*/  IMAD R15, R4, UR6, R15 ;  /* 0x00000006040f7c24 */ /* 0x000fe4000f8e020f */
[----:B------:R-:W-:Y:S02]  /*b490*/  IMAD R22, R22, UR5, R21 ;  /* 0x0000000516167c24 */ /* 0x000fe4000f8e0215 */
[----:B------:R-:W-:-:S03]  /*b4a0*/  IMAD.MOV.U32 R4, RZ, RZ, 0x1 ;  /* 0x00000001ff047424 */ /* 0x000fc600078e00ff */
[----:B------:R-:W-:Y:S02]  /*b4b0*/  SEL R7, R22, R15, !P0 ;  /* 0x0000000f16077207 */ /* 0x000fe40004000000 */
[----:B------:R-:W-:-:S07]  /*b4c0*/  SEL R13, R15, R22, !P0 ;  /* 0x000000160f0d7207 */ /* 0x000fce0004000000 */
.L_x_302:
[----:B------:R-:W-:Y:S05]  /*b4d0*/  BSYNC B1 ;  /* 0x0000000000017941 */ /* 0x000fea0003800000 */
.L_x_301:
[----:B------:R-:W-:-:S13]  /*b4e0*/  LOP3.LUT P0, RZ, R4, 0xff, RZ, 0xc0, !PT ;  /* 0x000000ff04ff7812 */ /* 0x000fda000780c0ff */
[----:B------:R-:W-:Y:S05]  /*b4f0*/  @P0 BRA `(.L_x_305) ;  /* 0xfffffff400340947 */ /* 0x000fea000383ffff */
[----:B------:R-:W-:Y:S05]  /*b500*/  BSYNC B0 ;  /* 0x0000000000007941 */ /* 0x000fea0003800000 */
.L_x_294:
[----:B------:R-:W-:-:S03]  /*b510*/  UMOV UR5, 0xffffffff ;  /* 0xffffffff00057882 */ /* 0x000fc60000000000 */
[----:B------:R-:W-:Y:S05]  /*b520*/  BRA.DIV UR5, `(.L_x_306) ;  /* 0x0000000605147947 */ /* 0x000fea000b800000 */
[----:B------:R-:W-:-:S13]  /*b530*/  ELECT P6, URZ, PT ;  /* 0x00000000003f782f */ /* 0x000fda00038c0000 */
.L_x_320:
[----:B------:R-:W-:Y:S04]  /*b540*/  BSSY B0, `(.L_x_307) ;  /* 0x000002b000007945 */ /* 0x000fe80003800000 */
[----:B------:R-:W-:Y:S05]  /*b550*/  @!P6 BRA `(.L_x_308) ;  /* 0x0000000000a4e947 */ /* 0x000fea0003800000 */
[----:B------:R-:W-:-:S04]  /*b560*/  LOP3.LUT R19, R19, 0x2, RZ, 0xfc, !PT ;  /* 0x0000000213137812 */ /* 0x000fc800078efcff */
[----:B------:R-:W-:-:S13]  /*b570*/  ISETP.NE.AND P0, PT, R19, 0x3, PT ;  /* 0x000000031300780c */ /* 0x000fda0003f05270 */
[----:B------:R-:W-:Y:S05]  /*b580*/  @!P0 BRA `(.L_x_309) ;  /* 0x0000000000048947 */ /* 0x000fea0003800000 */
[----:B------:R-:W-:Y:S01]  /*b590*/  BPT.TRAP 0x1 ;  /* 0x000000040000795c */ /* 0x000fe20000300000 */
.L_x_309:
[----:B------:R-:W0:Y:S01]  /*b5a0*/  S2R R5, SR_CgaCtaId ;  /* 0x0000000000057919 */ /* 0x000e220000008800 */
[----:B------:R-:W-:Y:S02]  /*b5b0*/  MOV R2, 0x400 ;  /* 0x0000040000027802 */ /* 0x000fe40000000f00 */
[----:B------:R-:W-:Y:S02]  /*b5c0*/  SHF.L.U32 R4, R0, 0x1f, RZ ;  /* 0x0000001f00047819 */ /* 0x000fe400000006ff */
[----:B0-----:R-:W-:-:S05]  /*b5d0*/  LEA R2, R5, R2, 0x18 ;  /* 0x0000000205027211 */ /* 0x001fca00078ec0ff */
[----:B------:R-:W-:-:S04]  /*b5e0*/  VIADD R2, R2, 0x20 ;  /* 0x0000002002027836 */ /* 0x000fc80000000000 */
[C---:B------:R-:W-:Y:S02]  /*b5f0*/  IMAD R7, R3.reuse, 0x8, R2 ;  /* 0x0000000803077824 */ /* 0x040fe400078e0202 */
[----:B------:R-:W-:Y:S02]  /*b600*/  VIADD R3, R3, 0x1 ;  /* 0x0000000103037836 */ /* 0x000fe40000000000 */
[----:B------:R-:W0:Y:S03]  /*b610*/  SYNCS.PHASECHK.TRANS64.TRYWAIT P0, [R7+URZ], R4 ;  /* 0x00000004070075a7 */ /* 0x000e26000800017f */
[----:B------:R-:W-:-:S04]  /*b620*/  ISETP.NE.AND P1, PT, R3, 0x4, PT ;  /* 0x000000040300780c */ /* 0x000fc80003f25270 */
[----:B------:R-:W-:Y:S02]  /*b630*/  SEL R5, RZ, 0x1, P1 ;  /* 0x00000001ff057807 */ /* 0x000fe40000800000 */
[----:B------:R-:W-:Y:S02]  /*b640*/  SEL R3, R3, RZ, P1 ;  /* 0x000000ff03037207 */ /* 0x000fe40000800000 */
[----:B------:R-:W-:-:S03]  /*b650*/  LOP3.LUT R6, R0, R5, RZ, 0x3c, !PT ;  /* 0x0000000500067212 */ /* 0x000fc600078e3cff */
[----:B------:R-:W-:Y:S01]  /*b660*/  IMAD R8, R3, 0x8, R2 ;  /* 0x0000000803087824 */ /* 0x000fe200078e0202 */
[----:B------:R-:W-:Y:S01]  /*b670*/  SHF.L.U32 R5, R6, 0x1f, RZ ;  /* 0x0000001f06057819 */ /* 0x000fe200000006ff */
[----:B0-----:R-:W-:Y:S06]  /*b680*/  @!P0 BRA `(.L_x_310) ;  /* 0x0000000000dc8947 */ /* 0x001fec0003800000 */
.L_x_321:
[----:B------:R-:W1:Y:S01]  /*b690*/  SYNCS.PHASECHK.TRANS64.TRYWAIT P0, [R8+URZ], R5 ;  /* 0x00000005080075a7 */ /* 0x000e62000800017f */
[----:B------:R-:W-:-:S05]  /*b6a0*/  VIADD R0, R3, 0x1 ;  /* 0x0000000103007836 */ /* 0x000fca0000000000 */
[----:B------:R-:W-:-:S04]  /*b6b0*/  ISETP.NE.AND P1, PT, R0, 0x4, PT ;  /* 0x000000040000780c */ /* 0x000fc80003f25270 */
[----:B------:R-:W-:Y:S02]  /*b6c0*/  SEL R3, RZ, 0x1, P1 ;  /* 0x00000001ff037807 */ /* 0x000fe40000800000 */
[----:B0-----:R-:W-:Y:S02]  /*b6d0*/  SEL R7, R0, RZ, P1 ;  /* 0x000000ff00077207 */ /* 0x001fe40000800000 */
[----:B------:R-:W-:-:S03]  /*b6e0*/  LOP3.LUT R9, R6, R3, RZ, 0x3c, !PT ;  /* 0x0000000306097212 */ /* 0x000fc600078e3cff */
[----:B------:R-:W-:Y:S01]  /*b6f0*/  IMAD R11, R7, 0x8, R2 ;  /* 0x00000008070b7824 */ /* 0x000fe200078e0202 */
[----:B------:R-:W-:Y:S01]  /*b700*/  SHF.L.U32 R6, R9, 0x1f, RZ ;  /* 0x0000001f09067819 */ /* 0x000fe200000006ff */
[----:B-1----:R-:W-:Y:S06]  /*b710*/  @!P0 BRA `(.L_x_311) ;  /* 0x0000000000cc8947 */ /* 0x002fec0003800000 */
.L_x_322:
[----:B------:R-:W1:Y:S01]  /*b720*/  SYNCS.PHASECHK.TRANS64.TRYWAIT P0, [R11+URZ], R6 ;  /* 0x000000060b0075a7 */ /* 0x000e62000800017f */
[----:B------:R-:W-:-:S05]  /*b730*/  VIADD R0, R7, 0x1 ;  /* 0x0000000107007836 */ /* 0x000fca0000000000 */
[----:B------:R-:W-:-:S04]  /*b740*/  ISETP.NE.AND P1, PT, R0, 0x4, PT ;  /* 0x000000040000780c */ /* 0x000fc80003f25270 */
[----:B------:R-:W-:Y:S02]  /*b750*/  SEL R4, RZ, 0x1, P1 ;  /* 0x00000001ff047807 */ /* 0x000fe40000800000 */
[----:B------:R-:W-:Y:S02]  /*b760*/  SEL R3, R0, RZ, P1 ;  /* 0x000000ff00037207 */ /* 0x000fe40000800000 */
[----:B------:R-:W-:Y:S01]  /*b770*/  LOP3.LUT R0, R9, R4, RZ, 0x3c, !PT ;  /* 0x0000000409007212 */ /* 0x000fe200078e3cff */
[----:B-1----:R-:W-:Y:S06]  /*b780*/  @!P0 BRA `(.L_x_312) ;  /* 0x0000000000c48947 */ /* 0x002fec0003800000 */
.L_x_323:
[----:B------:R-:W-:Y:S01]  /*b790*/  IMAD R3, R3, 0x8, R2 ;  /* 0x0000000803037824 */ /* 0x000fe200078e0202 */
[----:B------:R-:W-:-:S07]  /*b7a0*/  SHF.L.U32 R0, R0, 0x1f, RZ ;  /* 0x0000001f00007819 */ /* 0x000fce00000006ff */
.L_x_313:
[----:B--2---:R2:W3:Y:S02]  /*b7b0*/  SYNCS.PHASECHK.TRANS64.TRYWAIT P0, [R3+URZ], R0 ;  /* 0x00000000030075a7 */ /* 0x0044e4000800017f */
[----:B---3--:R-:W-:Y:S05]  /*b7c0*/  @!P0 NANOSLEEP.SYNCS 0x989680 ;  /* 0x009896800000895d */ /* 0x008fea0003900000 */
[----:B------:R-:W3:Y:S02]  /*b7d0*/  @!P0 SYNCS.PHASECHK.TRANS64 P0, [R3+URZ], R0 ;  /* 0x00000000030085a7 */ /* 0x000ee4000800007f */
[----:B---3--:R-:W-:Y:S05]  /*b7e0*/  @!P0 BRA `(.L_x_313) ;  /* 0xfffffffc00f08947 */ /* 0x008fea000383ffff */
.L_x_308:
[----:B------:R-:W-:Y:S05]  /*b7f0*/  BSYNC B0 ;  /* 0x0000000000007941 */ /* 0x000fea0003800000 */
.L_x_307:
[----:B------:R-:W-:Y:S05]  /*b800*/  EXIT ;  /* 0x000000000000794d */ /* 0x000fea0003800000 */
.L_x_21:
[----:B---3--:R3:W4:Y:S02]  /*b810*/  SYNCS.PHASECHK.TRANS64.TRYWAIT P1, [R3+URZ], R0 ;  /* 0x00000000030075a7 */ /* 0x008724000802017f */
[----:B----4-:R-:W-:Y:S05]  /*b820*/  @!P1 NANOSLEEP.SYNCS 0x989680 ;  /* 0x009896800000995d */ /* 0x010fea0003900000 */
[----:B------:R-:W4:Y:S02]  /*b830*/  @!P1 SYNCS.PHASECHK.TRANS64 P1, [R3+URZ], R0 ;  /* 0x00000000030095a7 */ /* 0x000f24000802007f */
[----:B----4-:R-:W-:Y:S05]  /*b840*/  @!P1 BRA `(.L_x_21) ;  /* 0xfffffffc00f09947 */ /* 0x010fea000383ffff */
[----:B------:R-:W-:Y:S05]  /*b850*/  BRA `(.L_x_20) ;  /* 0xffffff5c00147947 */ /* 0x000fea000383ffff */
.L_x_26:
[----:B-1----:R1:W2:Y:S02]  /*b860*/  SYNCS.PHASECHK.TRANS64.TRYWAIT P1, [R5+URZ], R4 ;  /* 0x00000004050075a7 */ /* 0x0022a4000802017f */
[----:B--2---:R-:W-:Y:S05]  /*b870*/  @!P1 NANOSLEEP.SYNCS 0x989680 ;  /* 0x009896800000995d */ /* 0x004fea0003900000 */
[----:B------:R-:W2:Y:S02]  /*b880*/  @!P1 SYNCS.PHASECHK.TRANS64 P1, [R5+URZ], R4 ;  /* 0x00000004050095a7 */ /* 0x000ea4000802007f */
[----:B--2---:R-:W-:Y:S05]  /*b890*/  @!P1 BRA `(.L_x_26) ;  /* 0xfffffffc00f09947 */ /* 0x004fea000383ffff */
[----:B------:R-:W-:Y:S05]  /*b8a0*/  BRA `(.L_x_25) ;  /* 0xffffff6000107947 */ /* 0x000fea000383ffff */
.L_x_295:
[----:B------:R-:W-:Y:S01]  /*b8b0*/  BSSY B1, `(.L_x_314) ;  /* 0x0000006000017945 */ /* 0x000fe20003800000 */
[----:B------:R-:W-:-:S07]  /*b8c0*/  IMAD.MOV.U32 R15, RZ, RZ, -0x1 ;  /* 0xffffffffff0f7424 */ /* 0x000fce00078e00ff */
[----:B------:R-:W-:Y:S05]  /*b8d0*/  WARPSYNC.COLLECTIVE R15, `(.L_x_315) ;  /* 0x000000000f0c7348 */ /* 0x000fea0003c00000 */
[----:B------:R-:W-:Y:S02]  /*b8e0*/  ELECT P6, UR62, PT ;  /* 0x00000000003e782f */ /* 0x000fe400038c0000 */
[----:B------:R-:W-:Y:S01]  /*b8f0*/  MOV R14, UR62 ;  /* 0x0000003e000e7c02 */ /* 0x000fe20008000f00 */
[----:B------:R-:W-:Y:S10]  /*b900*/  ENDCOLLECTIVE ;  /* 0x000000000000791b */ /* 0x000ff40003800000 */
.L_x_315:
[----:B------:R-:W-:Y:S05]  /*b910*/  BSYNC B1 ;  /* 0x0000000000017941 */ /* 0x000fea0003800000 */
.L_x_314:
[----:B------:R-:W-:Y:S05]  /*b920*/  BRA `(.L_x_316) ;  /* 0xfffffff000347947 */ /* 0x000fea000383ffff */
.L_x_298:
[----:B0-----:R0:W1:Y:S02]  /*b930*/  SYNCS.PHASECHK.TRANS64.TRYWAIT P0, [R22+URZ+0x20], R13 ;  /* 0x0000200d160075a7 */ /* 0x001064000800017f */
[----:B-1----:R-:W-:Y:S05]  /*b940*/  @!P0 NANOSLEEP.SYNCS 0x989680 ;  /* 0x009896800000895d */ /* 0x002fea0003900000 */
[----:B------:R-:W1:Y:S02]  /*b950*/  @!P0 SYNCS.PHASECHK.TRANS64 P0, [R22+URZ+0x20], R13 ;  /* 0x0000200d160085a7 */ /* 0x000e64000800007f */
[----:B-1----:R-:W-:Y:S05]  /*b960*/  @!P0 BRA `(.L_x_298) ;  /* 0xfffffffc00f08947 */ /* 0x002fea000383ffff */
[----:B------:R-:W-:Y:S05]  /*b970*/  BRA `(.L_x_317) ;  /* 0xfffffff000747947 */ /* 0x000fea000383ffff */
.L_x_306:
[----:B------:R-:W-:Y:S01]  /*b980*/  BSSY B0, `(.L_x_318) ;  /* 0x0000006000007945 */ /* 0x000fe20003800000 */
[----:B------:R-:W-:-:S07]  /*b990*/  IMAD.MOV.U32 R15, RZ, RZ, -0x1 ;  /* 0xffffffffff0f7424 */ /* 0x000fce00078e00ff */
[----:B------:R-:W-:Y:S05]  /*b9a0*/  WARPSYNC.COLLECTIVE R15, `(.L_x_319) ;  /* 0x000000000f0c7348 */ /* 0x000fea0003c00000 */
[----:B------:R-:W-:Y:S02]  /*b9b0*/  ELECT P6, UR62, PT ;  /* 0x00000000003e782f */ /* 0x000fe400038c0000 */
[----:B------:R-:W-:Y:S01]  /*b9c0*/  MOV R14, UR62 ;  /* 0x0000003e000e7c02 */ /* 0x000fe20008000f00 */
[----:B------:R-:W-:Y:S10]  /*b9d0*/  ENDCOLLECTIVE ;  /* 0x000000000000791b */ /* 0x000ff40003800000 */
.L_x_319:
[----:B------:R-:W-:Y:S05]  /*b9e0*/  BSYNC B0 ;  /* 0x0000000000007941 */ /* 0x000fea0003800000 */
.L_x_318:
[----:B------:R-:W-:Y:S05]  /*b9f0*/  BRA `(.L_x_320) ;  /* 0xfffffff800d07947 */ /* 0x000fea000383ffff */
.L_x_310:
[----:B0-----:R0:W1:Y:S02]  /*ba00*/  SYNCS.PHASECHK.TRANS64.TRYWAIT P0, [R7+URZ], R4 ;  /* 0x00000004070075a7 */ /* 0x001064000800017f */
[----:B-1----:R-:W-:Y:S05]  /*ba10*/  @!P0 NANOSLEEP.SYNCS 0x989680 ;  /* 0x009896800000895d */ /* 0x002fea0003900000 */
[----:B------:R-:W1:Y:S02]  /*ba20*/  @!P0 SYNCS.PHASECHK.TRANS64 P0, [R7+URZ], R4 ;  /* 0x00000004070085a7 */ /* 0x000e64000800007f */
[----:B-1----:R-:W-:Y:S05]  /*ba30*/  @!P0 BRA `(.L_x_310) ;  /* 0xfffffffc00f08947 */ /* 0x002fea000383ffff */
[----:B------:R-:W-:Y:S05]  /*ba40*/  BRA `(.L_x_321) ;  /* 0xfffffffc00107947 */ /* 0x000fea000383ffff */
.L_x_311:
[----:B0-----:R0:W1:Y:S02]  /*ba50*/  SYNCS.PHASECHK.TRANS64.TRYWAIT P0, [R8+URZ], R5 ;  /* 0x00000005080075a7 */ /* 0x001064000800017f */
[----:B-1----:R-:W-:Y:S05]  /*ba60*/  @!P0 NANOSLEEP.SYNCS 0x989680 ;  /* 0x009896800000895d */ /* 0x002fea0003900000 */
[----:B------:R-:W1:Y:S02]  /*ba70*/  @!P0 SYNCS.PHASECHK.TRANS64 P0, [R8+URZ], R5 ;  /* 0x00000005080085a7 */ /* 0x000e64000800007f */
[----:B-1----:R-:W-:Y:S05]  /*ba80*/  @!P0 BRA `(.L_x_311) ;  /* 0xfffffffc00f08947 */ /* 0x002fea000383ffff */
[----:B------:R-:W-:Y:S05]  /*ba90*/  BRA `(.L_x_322) ;  /* 0xfffffffc00207947 */ /* 0x000fea000383ffff */
.L_x_312:
[----:B-1----:R1:W2:Y:S02]  /*baa0*/  SYNCS.PHASECHK.TRANS64.TRYWAIT P0, [R11+URZ], R6 ;  /* 0x000000060b0075a7 */ /* 0x0022a4000800017f */
[----:B--2---:R-:W-:Y:S05]  /*bab0*/  @!P0 NANOSLEEP.SYNCS 0x989680 ;  /* 0x009896800000895d */ /* 0x004fea0003900000 */
[----:B------:R-:W2:Y:S02]  /*bac0*/  @!P0 SYNCS.PHASECHK.TRANS64 P0, [R11+URZ], R6 ;  /* 0x000000060b0085a7 */ /* 0x000ea4000800007f */
[----:B--2---:R-:W-:Y:S05]  /*bad0*/  @!P0 BRA `(.L_x_312) ;  /* 0xfffffffc00f08947 */ /* 0x004fea000383ffff */
[----:B------:R-:W-:Y:S05]  /*bae0*/  BRA `(.L_x_323) ;  /* 0xfffffffc00287947 */ /* 0x000fea000383ffff */
.L_x_324:
[----:B------:R-:W-:-:S00]  /*baf0*/  BRA `(.L_x_324) ;  /* 0xfffffffc00fc7947 */ /* 0x000fc0000383ffff */
[----:B------:R-:W-:-:S00]  /*bb00*/  NOP ;  /* 0x0000000000007918 */ /* 0x000fc00000000000 */
[----:B------:R-:W-:-:S00]  /*bb10*/  NOP ;  /* 0x0000000000007918 */ /* 0x000fc00000000000 */
[----:B------:R-:W-:-:S00]  /*bb20*/  NOP ;  /* 0x0000000000007918 */ /* 0x000fc00000000000 */
[----:B------:R-:W-:-:S00]  /*bb30*/  NOP ;  /* 0x0000000000007918 */ /* 0x000fc00000000000 */
[----:B------:R-:W-:-:S00]  /*bb40*/  NOP ;  /* 0x0000000000007918 */ /* 0x000fc00000000000 */
[----:B------:R-:W-:-:S00]  /*bb50*/  NOP ;  /* 0x0000000000007918 */ /* 0x000fc00000000000 */
[----:B------:R-:W-:-:S00]  /*bb60*/  NOP ;  /* 0x0000000000007918 */ /* 0x000fc00000000000 */
[----:B------:R-:W-:-:S00]  /*bb70*/  NOP ;  /* 0x0000000000007918 */ /* 0x000fc00000000000 */
.L_x_325:


//--------------------- .nv.global.init           --------------------------
	.section	.nv.global.init,"aw",@progbits
.nv.global.init:
	.type		$str$22,@object
	.size		$str$22,($str$23 - $str$22)
$str$22:
        /*0000*/ 	.byte	0x6b, 0x5f, 0x74, 0x69, 0x6c, 0x65, 0x5f, 0x63, 0x6f, 0x75, 0x6e, 0x74, 0x20, 0x3e, 0x3d, 0x20
        /*0010*/ 	.byte	0x31, 0x00
	.type		$str$23,@object
	.size		$str$23,(__unnamed_1 - $str$23)
$str$23:
        /*0012*/ 	.byte	0x2f, 0x74, 0x6d, 0x70, 0x2f, 0x63, 0x75, 0x74, 0x6c, 0x61, 0x73, 0x73, 0x5f, 0x73, 0x77, 0x65
        /*0022*/ 	.byte	0x65, 0x70, 0x5f, 0x73, 0x72, 0x63, 0x2f, 0x69, 0x6e, 0x63, 0x6c, 0x75, 0x64, 0x65, 0x2f, 0x63
        /*0032*/ 	.byte	0x75, 0x74, 0x6c, 0x61, 0x73, 0x73, 0x2f, 0x67, 0x65, 0x6d, 0x6d, 0x2f, 0x63, 0x6f, 0x6c, 0x6c
        /*0042*/ 	.byte	0x65, 0x63, 0x74, 0x69, 0x76, 0x65, 0x2f, 0x73, 0x6d, 0x39, 0x30, 0x5f, 0x6d, 0x6d, 0x61, 0x5f
        /*0052*/ 	.byte	0x74, 0x6d, 0x61, 0x5f, 0x67, 0x6d, 0x6d, 0x61, 0x5f, 0x73, 0x73, 0x5f, 0x77, 0x61, 0x72, 0x70
        /*0062*/ 	.byte	0x73, 0x70, 0x65, 0x63, 0x69, 0x61, 0x6c, 0x69, 0x7a, 0x65, 0x64, 0x2e, 0x68, 0x70, 0x70, 0x00
	.type		__unnamed_1,@object
	.size		__unnamed_1,(.L_0 - __unnamed_1)
__unnamed_1:
        /*0072*/ 	.byte	0x76, 0x6f, 0x69, 0x64, 0x20, 0x63, 0x75, 0x74, 0x6c, 0x61, 0x73, 0x73, 0x3a, 0x3a, 0x67, 0x65
        /* <DEDUP_REMOVED lines=181> */
.L_0:


//--------------------- .nv.shared._ZN7cutlass13device_kernelINS_4gemm6kernel13GemmUniversalIN4cute5tupleIJiiiiEEENS1_10collective13CollectiveMmaINS1_34MainloopSm90TmaGmmaWarpSpecializedILi4ENS5_IJNS4_1CILi1EEENSA_ILi2EEESB_EEENS1_35KernelTmaWarpSpecializedCooperativeEEENS5_IJNSA_ILi128EEENSA_ILi256EEENSA_ILi64EEEEEENS_10bfloat16_tENS5_IJlSB_lEEESK_SL_NS4_8TiledMMAINS4_8MMA_AtomIJNS4_4SM904GMMA28MMA_64x256x16_F32BF16BF16_SSILNSP_5MajorE0ELSR_0ELNSP_7ScaleInE1ELSS_1EEEEEENS4_6LayoutINS5_IJSC_SB_SB_EEENS5_IJSB_NSA_ILi0EEESX_EEEEENS5_IJNS4_10UnderscoreES10_S10_EEEEENS4_23SM90_TMA_LOAD_MULTICASTENS4_14ComposedLayoutINS4_7SwizzleILi3ELi4ELi3EEENS4_18smem_ptr_flag_bitsILi16EEENSV_INS5_IJNSA_ILi8EEESI_EEENS5_IJSI_SB_EEEEEEEvNS4_8identityENS4_13SM90_TMA_LOADES1D_vS1E_EENS_8epilogue10collective6detail29Sm90TmaWarpSpecializedAdapterINS1I_15DefaultEpilogueISK_SL_SL_NS1H_6thread17LinearCombinationISK_Li1EffLNS1M_9ScaleType4KindE0ELNS_15FloatRoundStyleE2ESK_EENS1_15EpilogueDefaultEEEEEvvEEEEvNT_6ParamsE --------------------------
	.section	.nv.shared._ZN7cutlass13device_kernelINS_4gemm6kernel13GemmUniversalIN4cute5tupleIJiiiiEEENS1_10collective13CollectiveMmaINS1_34MainloopSm90TmaGmmaWarpSpecializedILi4ENS5_IJNS4_1CILi1EEENSA_ILi2EEESB_EEENS1_35KernelTmaWarpSpecializedCooperativeEEENS5_IJNSA_ILi128EEENSA_ILi256EEENSA_ILi64EEEEEENS_10bfloat16_tENS5_IJlSB_lEEESK_SL_NS4_8TiledMMAINS4_8MMA_AtomIJNS4_4SM904GMMA28MMA_64x256x16_F32BF16BF16_SSILNSP_5MajorE0ELSR_0ELNSP_7ScaleInE1ELSS_1EEEEEENS4_6LayoutINS5_IJSC_SB_SB_EEENS5_IJSB_NSA_ILi0EEESX_EEEEENS5_IJNS4_10UnderscoreES10_S10_EEEEENS4_23SM90_TMA_LOAD_MULTICASTENS4_14ComposedLayoutINS4_7SwizzleILi3ELi4ELi3EEENS4_18smem_ptr_flag_bitsILi16EEENSV_INS5_IJNSA_ILi8EEESI_EEENS5_IJSI_SB_EEEEEEEvNS4_8identityENS4_13SM90_TMA_LOADES1D_vS1E_EENS_8epilogue10collective6detail29Sm90TmaWarpSpecializedAdapterINS1I_15DefaultEpilogueISK_SL_SL_NS1H_6thread17LinearCombinationISK_Li1EffLNS1M_9ScaleType4KindE0ELNS_15FloatRoundStyleE2ESK_EENS1_15EpilogueDefaultEEEEEvvEEEEvNT_6ParamsE,"aw",@nobits
	.sectionflags	@""
	.align	16
	.zero		1024


//--------------------- .nv.shared.reserved.0     --------------------------
	.section	.nv.shared.reserved.0,"aw",@nobits
	.weak		__nv_reservedSMEM_offset_0_alias
	.size		__nv_reservedSMEM_offset_0_alias, 0, 0
	.other		__nv_reservedSMEM_offset_0_alias,@"STO_CUDA_RESERVED_SHARED STV_DEFAULT"
__nv_reservedSMEM_offset_0_alias:
	.zero		0


//--------------------- .nv.global                --------------------------
	.section	.nv.global,"aw",@nobits
.nv.global:
	.type		_ZN39_INTERNAL_d503d4e0_4_k_cu_b34bb930_25344cute1_E,@object
	.size		_ZN39_INTERNAL_d503d4e0_4_k_cu_b34bb930_25344cute1_E,(_ZN39_INTERNAL_d503d4e0_4_k_cu_b34bb930_25344cuda3std3__45__cpo6cbeginE - _ZN39_INTERNAL_d503d4e0_4_k_cu_b34bb930_25344cute1_E)
_ZN39_INTERNAL_d503d4e0_4_k_cu_b34bb930_25344cute1_E:
	.zero		1
	.type		_ZN39_INTERNAL_d503d4e0_4_k_cu_b34bb930_25344cuda3std3__45__cpo6cbeginE,@object
	.size		_ZN39_INTERNAL_d503d4e0_4_k_cu_b34bb930_25344cuda3std3__45__cpo6cbeginE,(_ZN39_INTERNAL_d503d4e0_4_k_cu_b34bb930_25344cuda3std3__48in_placeE - _ZN39_INTERNAL_d503d4e0_4_k_cu_b34bb930_25344cuda3std3__45__cpo6cbeginE)
_ZN39_INTERNAL_d503d4e0_4_k_cu_b34bb930_25344cuda3std3__45__cpo6cbeginE:
	.zero		1
	.type		_ZN39_INTERNAL_d503d4e0_4_k_cu_b34bb930_25344cuda3std3__48in_placeE,@object
	.size		_ZN39_INTERNAL_d503d4e0_4_k_cu_b34bb930_25344cuda3std3__48in_placeE,(_ZN39_INTERNAL_d503d4e0_4_k_cu_b34bb930_25344cuda3std6ranges3__45__cpo9iter_moveE - _ZN39_INTERNAL_d503d4e0_4_k_cu_b34bb930_25344cuda3std3__48in_placeE)
_ZN39_INTERNAL_d503d4e0_4_k_cu_b34bb930_25344cuda3std3__48in_placeE:
	.zero		1
	.type		_ZN39_INTERNAL_d503d4e0_4_k_cu_b34bb930_25344cuda3std6ranges3__45__cpo9iter_moveE,@object
	.size		_ZN39_INTERNAL_d503d4e0_4_k_cu_b34bb930_25344cuda3std6ranges3__45__cpo9iter_moveE,(_ZN39_INTERNAL_d503d4e0_4_k_cu_b34bb930_25344cuda3std3__45__cpo5beginE - _ZN39_INTERNAL_d503d4e0_4_k_cu_b34bb930_25344cuda3std6ranges3__45__cpo9iter_moveE)
_ZN39_INTERNAL_d503d4e0_4_k_cu_b34bb930_25344cuda3std6ranges3__45__cpo9iter_moveE:
	.zero		1
	.type		_ZN39_INTERNAL_d503d4e0_4_k_cu_b34bb930_25344cuda3std3__45__cpo5beginE,@object
	.size		_ZN39_INTERNAL_d503d4e0_4_k_cu_b34bb930_25344cuda3std3__45__cpo5beginE,(_ZN39_INTERNAL_d503d4e0_4_k_cu_b34bb930_25344cuda3std3__441_GLOBAL__N__d503d4e0_4_k_cu_b34bb930_25346ignoreE - _ZN39_INTERNAL_d503d4e0_4_k_cu_b34bb930_25344cuda3std3__45__cpo5beginE)
_ZN39_INTERNAL_d503d4e0_4_k_cu_b34bb930_25344cuda3std3__45__cpo5beginE:
	.zero		1
	.type		_ZN39_INTERNAL_d503d4e0_4_k_cu_b34bb930_25344cuda3std3__441_GLOBAL__N__d503d4e0_4_k_cu_b34bb930_25346ignoreE,@object
	.size		_ZN39_INTERNAL_d503d4e0_4_k_cu_b34bb930_25344cuda3std3__441_GLOBAL__N__d503d4e0_4_k_cu_b34bb930_25346ignoreE,(_ZN39_INTERNAL_d503d4e0_4_k_cu_b34bb930_25344cute7productE - _ZN39_INTERNAL_d503d4e0_4_k_cu_b34bb930_25344cuda3std3__441_GLOBAL__N__d503d4e0_4_k_cu_b34bb930_25346ignoreE)
_ZN39_INTERNAL_d503d4e0_4_k_cu_b34bb930_25344cuda3std3__441_GLOBAL__N__d503d4e0_4_k_cu_b34bb930_25346ignoreE:
	.zero		1
	.type		_ZN39_INTERNAL_d503d4e0_4_k_cu_b34bb930_25344cute7productE,@object
	.size		_ZN39_INTERNAL_d503d4e0_4_k_cu_b34bb930_25344cute7productE,(_ZN39_INTERNAL_d503d4e0_4_k_cu_b34bb930_25344cuda3std3__45__cpo3endE - _ZN39_INTERNAL_d503d4e0_4_k_cu_b34bb930_25344cute7productE)
_ZN39_INTERNAL_d503d4e0_4_k_cu_b34bb930_25344cute7productE:
	.zero		1
	.type		_ZN39_INTERNAL_d503d4e0_4_k_cu_b34bb930_25344cuda3std3__45__cpo3endE,@object
	.size		_ZN39_INTERNAL_d503d4e0_4_k_cu_b34bb930_25344cuda3std3__45__cpo3endE,(_ZN39_INTERNAL_d503d4e0_4_k_cu_b34bb930_25344cuda3std3__419piecewise_constructE - _ZN39_INTERNAL_d503d4e0_4_k_cu_b34bb930_25344cuda3std3__45__cpo3endE)
_ZN39_INTERNAL_d503d4e0_4_k_cu_b34bb930_25344cuda3std3__45__cpo3endE:
	.zero		1
	.type		_ZN39_INTERNAL_d503d4e0_4_k_cu_b34bb930_25344cuda3std3__419piecewise_constructE,@object
	.size		_ZN39_INTERNAL_d503d4e0_4_k_cu_b34bb930_25344cuda3std3__419piecewise_constructE,(_ZN39_INTERNAL_d503d4e0_4_k_cu_b34bb930_25344cuda3std3__45__cpo4cendE - _ZN39_INTERNAL_d503d4e0_4_k_cu_b34bb930_25344cuda3std3__419piecewise_constructE)
_ZN39_INTERNAL_d503d4e0_4_k_cu_b34bb930_25344cuda3std3__419piecewise_constructE:
	.zero		1
	.type		_ZN39_INTERNAL_d503d4e0_4_k_cu_b34bb930_25344cuda3std3__45__cpo4cendE,@object
	.size		_ZN39_INTERNAL_d503d4e0_4_k_cu_b34bb930_25344cuda3std3__45__cpo4cendE,(_ZN39_INTERNAL_d503d4e0_4_k_cu_b34bb930_25344cuda3std6ranges3__45__cpo4swapE - _ZN39_INTERNAL_d503d4e0_4_k_cu_b34bb930_25344cuda3std3__45__cpo4cendE)
_ZN39_INTERNAL_d503d4e0_4_k_cu_b34bb930_25344cuda3std3__45__cpo4cendE:
	.zero		1
	.type		_ZN39_INTERNAL_d503d4e0_4_k_cu_b34bb930_25344cuda3std6ranges3__45__cpo4swapE,@object
	.size		_ZN39_INTERNAL_d503d4e0_4_k_cu_b34bb930_25344cuda3std6ranges3__45__cpo4swapE,(.L_8 - _ZN39_INTERNAL_d503d4e0_4_k_cu_b34bb930_25344cuda3std6ranges3__45__cpo4swapE)
_ZN39_INTERNAL_d503d4e0_4_k_cu_b34bb930_25344cuda3std6ranges3__45__cpo4swapE:
	.zero		1
.L_8:


//--------------------- .nv.constant0._ZN7cutlass13device_kernelINS_4gemm6kernel13GemmUniversalIN4cute5tupleIJiiiiEEENS1_10collective13CollectiveMmaINS1_34MainloopSm90TmaGmmaWarpSpecializedILi4ENS5_IJNS4_1CILi1EEENSA_ILi2EEESB_EEENS1_35KernelTmaWarpSpecializedCooperativeEEENS5_IJNSA_ILi128EEENSA_ILi256EEENSA_ILi64EEEEEENS_10bfloat16_tENS5_IJlSB_lEEESK_SL_NS4_8TiledMMAINS4_8MMA_AtomIJNS4_4SM904GMMA28MMA_64x256x16_F32BF16BF16_SSILNSP_5MajorE0ELSR_0ELNSP_7ScaleInE1ELSS_1EEEEEENS4_6LayoutINS5_IJSC_SB_SB_EEENS5_IJSB_NSA_ILi0EEESX_EEEEENS5_IJNS4_10UnderscoreES10_S10_EEEEENS4_23SM90_TMA_LOAD_MULTICASTENS4_14ComposedLayoutINS4_7SwizzleILi3ELi4ELi3EEENS4_18smem_ptr_flag_bitsILi16EEENSV_INS5_IJNSA_ILi8EEESI_EEENS5_IJSI_SB_EEEEEEEvNS4_8identityENS4_13SM90_TMA_LOADES1D_vS1E_EENS_8epilogue10collective6detail29Sm90TmaWarpSpecializedAdapterINS1I_15DefaultEpilogueISK_SL_SL_NS1H_6thread17LinearCombinationISK_Li1EffLNS1M_9ScaleType4KindE0ELNS_15FloatRoundStyleE2ESK_EENS1_15EpilogueDefaultEEEEEvvEEEEvNT_6ParamsE --------------------------
	.section	.nv.constant0._ZN7cutlass13device_kernelINS_4gemm6kernel13GemmUniversalIN4cute5tupleIJiiiiEEENS1_10collective13CollectiveMmaINS1_34MainloopSm90TmaGmmaWarpSpecializedILi4ENS5_IJNS4_1CILi1EEENSA_ILi2EEESB_EEENS1_35KernelTmaWarpSpecializedCooperativeEEENS5_IJNSA_ILi128EEENSA_ILi256EEENSA_ILi64EEEEEENS_10bfloat16_tENS5_IJlSB_lEEESK_SL_NS4_8TiledMMAINS4_8MMA_AtomIJNS4_4SM904GMMA28MMA_64x256x16_F32BF16BF16_SSILNSP_5MajorE0ELSR_0ELNSP_7ScaleInE1ELSS_1EEEEEENS4_6LayoutINS5_IJSC_SB_SB_EEENS5_IJSB_NSA_ILi0EEESX_EEEEENS5_IJNS4_10UnderscoreES10_S10_EEEEENS4_23SM90_TMA_LOAD_MULTICASTENS4_14ComposedLayoutINS4_7SwizzleILi3ELi4ELi3EEENS4_18smem_ptr_flag_bitsILi16EEENSV_INS5_IJNSA_ILi8EEESI_EEENS5_IJSI_SB_EEEEEEEvNS4_8identityENS4_13SM90_TMA_LOADES1D_vS1E_EENS_8epilogue10collective6detail29Sm90TmaWarpSpecializedAdapterINS1I_15DefaultEpilogueISK_SL_SL_NS1H_6thread17LinearCombinationISK_Li1EffLNS1M_9ScaleType4KindE0ELNS_15FloatRoundStyleE2ESK_EENS1_15EpilogueDefaultEEEEEvvEEEEvNT_6ParamsE,"a",@progbits
	.sectionflags	@""
	.align	4
.nv.constant0._ZN7cutlass13device_kernelINS_4gemm6kernel13GemmUniversalIN4cute5tupleIJiiiiEEENS1_10collective13CollectiveMmaINS1_34MainloopSm90TmaGmmaWarpSpecializedILi4ENS5_IJNS4_1CILi1EEENSA_ILi2EEESB_EEENS1_35KernelTmaWarpSpecializedCooperativeEEENS5_IJNSA_ILi128EEENSA_ILi256EEENSA_ILi64EEEEEENS_10bfloat16_tENS5_IJlSB_lEEESK_SL_NS4_8TiledMMAINS4_8MMA_AtomIJNS4_4SM904GMMA28MMA_64x256x16_F32BF16BF16_SSILNSP_5MajorE0ELSR_0ELNSP_7ScaleInE1ELSS_1EEEEEENS4_6LayoutINS5_IJSC_SB_SB_EEENS5_IJSB_NSA_ILi0EEESX_EEEEENS5_IJNS4_10UnderscoreES10_S10_EEEEENS4_23SM90_TMA_LOAD_MULTICASTENS4_14ComposedLayoutINS4_7SwizzleILi3ELi4ELi3EEENS4_18smem_ptr_flag_bitsILi16EEENSV_INS5_IJNSA_ILi8EEESI_EEENS5_IJSI_SB_EEEEEEEvNS4_8identityENS4_13SM90_TMA_LOADES1D_vS1E_EENS_8epilogue10collective6detail29Sm90TmaWarpSpecializedAdapterINS1I_15DefaultEpilogueISK_SL_SL_NS1H_6thread17LinearCombinationISK_Li1EffLNS1M_9ScaleType4KindE0ELNS_15FloatRoundStyleE2ESK_EENS1_15EpilogueDefaultEEEEEvvEEEEvNT_6ParamsE:
	.zero		1664


//--------------------- SYMBOLS --------------------------

	.type		.nv.reservedSmem.offset0,@object
	.size		.nv.reservedSmem.offset0,0x4
	.type		__assertfail,@function
